def matmul_kernel(
    a_ptr,
    b_ptr,
    c_ptr,
    M,
    N,
    K,
    stride_am,
    stride_ak,
    stride_bk,
    stride_bn,
    stride_cm,
    stride_cn,
    BLOCK_M: tl.constexpr,
    BLOCK_N: tl.constexpr,
    BLOCK_K: tl.constexpr,
    GROUP_M: tl.constexpr,
):
    pid = tl.program_id(axis=0)
    num_pid_m = tl.cdiv(M, BLOCK_M)
    num_pid_n = tl.cdiv(N, BLOCK_N)
    num_pid_in_group = GROUP_M * num_pid_n
    group_id = pid // num_pid_in_group
    first_pid_m = group_id * GROUP_M
    group_size_m = min(num_pid_m - first_pid_m, GROUP_M)
    pid_m = first_pid_m + ((pid % num_pid_in_group) % group_size_m)
    pid_n = (pid % num_pid_in_group) // group_size_m

    offs_am = (pid_m * BLOCK_M + tl.arange(0, BLOCK_M)) % M
    offs_bn = (pid_n * BLOCK_N + tl.arange(0, BLOCK_N)) % N
    offs_k = tl.arange(0, BLOCK_K)
    a_ptrs = a_ptr + offs_am[:, None] * stride_am + offs_k[None, :] * stride_ak
    b_ptrs = b_ptr + offs_k[:, None] * stride_bk + offs_bn[None, :] * stride_bn

    acc = tl.zeros((BLOCK_M, BLOCK_N), dtype=tl.float32)
    for kk in range(0, tl.cdiv(K, BLOCK_K)):
        a = tl.load(a_ptrs, mask=offs_k[None, :] < K - kk * BLOCK_K, other=0.0)
        b = tl.load(b_ptrs, mask=offs_k[:, None] < K - kk * BLOCK_K, other=0.0)
        acc = tl.dot(a, b, acc)
        a_ptrs += BLOCK_K * stride_ak
        b_ptrs += BLOCK_K * stride_bk

    c = acc.to(c_ptr.dtype.element_ty)
    offs_cm = pid_m * BLOCK_M + tl.arange(0, BLOCK_M)
    offs_cn = pid_n * BLOCK_N + tl.arange(0, BLOCK_N)
    c_ptrs = c_ptr + offs_cm[:, None] * stride_cm + offs_cn[None, :] * stride_cn
    mask = (offs_cm[:, None] < M) & (offs_cn[None, :] < N)
    tl.store(c_ptrs, c, mask=mask)

# config = {"BLOCK_K": 64, "BLOCK_M": 256, "BLOCK_N": 64, "GROUP_M": 8, "arch": "sm_100", "dtype": "bf16", "num_ctas": 4, "num_stages": 3, "num_warps": 4}
# arch = sm_100


// ===== COMPILED SASS (sm_100a) =====

	.target	sm_100a

	.elftype	@"ET_EXEC"


//--------------------- .note.nv.tkinfo           --------------------------
	.section	.note.nv.tkinfo,"",@"SHT_NOTE"
	.sectionflags	@"SHF_NOTE_NV_TKINFO"
	.tkinfo
        /*0018*/ 	.word	0x00000081
        /*0030*/ 	.string	""
        /*0030*/ 	.string	"ptxas-blackwell"
        /*0030*/ 	.string	"Cuda compilation tools, release 12.9, V12.9.86"
        /*0030*/ 	.string	"Build cuda_12.9.r12.9/compiler.36037853_0"
        /*0030*/ 	.string	"-v  -suppress-debug-info  -lineinfo  -arch sm_100a "



//--------------------- .note.nv.cuver            --------------------------
	.section	.note.nv.cuver,"",@"SHT_NOTE"
	.sectionflags	@"SHF_NOTE_NV_CUVER"
        /*0018*/ 	.short	0x0001
        /*001a*/ 	.short	0x0064
        /*001c*/ 	.short	0x0001
        /*001e*/ 	.short	0x0000
        /*0020*/ 	.short	0x0001
        /*0022*/ 	.short	0x0000


//--------------------- .nv.info                  --------------------------
	.section	.nv.info,"",@"SHT_CUDA_INFO"
	.align	4


	//----- nvinfo : EIATTR_REGCOUNT
	.align		4
        /*0000*/ 	.byte	0x04, 0x2f
        /*0002*/ 	.short	(.L_4 - .L_3)
	.align		4
.L_3:
        /*0004*/ 	.word	index@(matmul_kernel)
        /*0008*/ 	.word	0x000000fe


	//----- nvinfo : EIATTR_FRAME_SIZE
	.align		4
.L_4:
        /*000c*/ 	.byte	0x04, 0x11
        /*000e*/ 	.short	(.L_6 - .L_5)
	.align		4
.L_5:
        /*0010*/ 	.word	index@($__internal_2_$__cuda_sm10x_tcgen05_guardrail_trap_unallocated_columns_being_dealloced)
        /*0014*/ 	.word	0x00000000


	//----- nvinfo : EIATTR_FRAME_SIZE
	.align		4
.L_6:
        /*0018*/ 	.byte	0x04, 0x11
        /*001a*/ 	.short	(.L_8 - .L_7)
	.align		4
.L_7:
        /*001c*/ 	.word	index@($__internal_1_$__cuda_sm10x_tcgen05_guardrail_trap_phase_invalid_during_alloc)
        /*0020*/ 	.word	0x00000000


	//----- nvinfo : EIATTR_FRAME_SIZE
	.align		4
.L_8:
        /*0024*/ 	.byte	0x04, 0x11
        /*0026*/ 	.short	(.L_10 - .L_9)
	.align		4
.L_9:
        /*0028*/ 	.word	index@($__internal_0_$__cuda_sm10x_tcgen05_guardrail_trap_col_being_dealloced_not_returned_by_alloc)
        /*002c*/ 	.word	0x00000000


	//----- nvinfo : EIATTR_FRAME_SIZE
	.align		4
.L_10:
        /*0030*/ 	.byte	0x04, 0x11
        /*0032*/ 	.short	(.L_12 - .L_11)
	.align		4
.L_11:
        /*0034*/ 	.word	index@(matmul_kernel)
        /*0038*/ 	.word	0x00000000


	//----- nvinfo : EIATTR_MIN_STACK_SIZE
	.align		4
.L_12:
        /*003c*/ 	.byte	0x04, 0x12
        /*003e*/ 	.short	(.L_14 - .L_13)
	.align		4
.L_13:
        /*0040*/ 	.word	index@(matmul_kernel)
        /*0044*/ 	.word	0x00000000
.L_14:


//--------------------- .nv.info.matmul_kernel    --------------------------
	.section	.nv.info.matmul_kernel,"",@"SHT_CUDA_INFO"
	.sectionflags	@""
	.align	4


	//----- nvinfo : EIATTR_CUDA_API_VERSION
	.align		4
        /*0000*/ 	.byte	0x04, 0x37
        /*0002*/ 	.short	(.L_16 - .L_15)
.L_15:
        /*0004*/ 	.word	0x00000081


	//----- nvinfo : EIATTR_KPARAM_INFO
	.align		4
.L_16:
        /*0008*/ 	.byte	0x04, 0x17
        /*000a*/ 	.short	(.L_18 - .L_17)
.L_17:
        /*000c*/ 	.word	0x00000000
        /*0010*/ 	.short	0x000d
        /*0012*/ 	.short	0x0048
        /*0014*/ 	.byte	0x00, 0xf4, 0x21, 0x00


	//----- nvinfo : EIATTR_KPARAM_INFO
	.align		4
.L_18:
        /*0018*/ 	.byte	0x04, 0x17
        /*001a*/ 	.short	(.L_20 - .L_19)
.L_19:
        /*001c*/ 	.word	0x00000000
        /*0020*/ 	.short	0x000c
        /*0022*/ 	.short	0x0040
        /*0024*/ 	.byte	0x00, 0xf4, 0x21, 0x00


	//----- nvinfo : EIATTR_KPARAM_INFO
	.align		4
.L_20:
        /*0028*/ 	.byte	0x04, 0x17
        /*002a*/ 	.short	(.L_22 - .L_21)
.L_21:
        /*002c*/ 	.word	0x00000000
        /*0030*/ 	.short	0x000b
        /*0032*/ 	.short	0x0038
        /*0034*/ 	.byte	0x00, 0xf0, 0x11, 0x00


	//----- nvinfo : EIATTR_KPARAM_INFO
	.align		4
.L_22:
        /*0038*/ 	.byte	0x04, 0x17
        /*003a*/ 	.short	(.L_24 - .L_23)
.L_23:
        /*003c*/ 	.word	0x00000000
        /*0040*/ 	.short	0x000a
        /*0042*/ 	.short	0x0034
        /*0044*/ 	.byte	0x00, 0xf0, 0x11, 0x00


	//----- nvinfo : EIATTR_KPARAM_INFO
	.align		4
.L_24:
        /*0048*/ 	.byte	0x04, 0x17
        /*004a*/ 	.short	(.L_26 - .L_25)
.L_25:
        /*004c*/ 	.word	0x00000000
        /*0050*/ 	.short	0x0009
        /*0052*/ 	.short	0x0030
        /*0054*/ 	.byte	0x00, 0xf0, 0x11, 0x00


	//----- nvinfo : EIATTR_KPARAM_INFO
	.align		4
.L_26:
        /*0058*/ 	.byte	0x04, 0x17
        /*005a*/ 	.short	(.L_28 - .L_27)
.L_27:
        /*005c*/ 	.word	0x00000000
        /*0060*/ 	.short	0x0008
        /*0062*/ 	.short	0x002c
        /*0064*/ 	.byte	0x00, 0xf0, 0x11, 0x00


	//----- nvinfo : EIATTR_KPARAM_INFO
	.align		4
.L_28:
        /*0068*/ 	.byte	0x04, 0x17
        /*006a*/ 	.short	(.L_30 - .L_29)
.L_29:
        /*006c*/ 	.word	0x00000000
        /*0070*/ 	.short	0x0007
        /*0072*/ 	.short	0x0028
        /*0074*/ 	.byte	0x00, 0xf0, 0x11, 0x00


	//----- nvinfo : EIATTR_KPARAM_INFO
	.align		4
.L_30:
        /*0078*/ 	.byte	0x04, 0x17
        /*007a*/ 	.short	(.L_32 - .L_31)
.L_31:
        /*007c*/ 	.word	0x00000000
        /*0080*/ 	.short	0x0006
        /*0082*/ 	.short	0x0024
        /*0084*/ 	.byte	0x00, 0xf0, 0x11, 0x00


	//----- nvinfo : EIATTR_KPARAM_INFO
	.align		4
.L_32:
        /*0088*/ 	.byte	0x04, 0x17
        /*008a*/ 	.short	(.L_34 - .L_33)
.L_33:
        /*008c*/ 	.word	0x00000000
        /*0090*/ 	.short	0x0005
        /*0092*/ 	.short	0x0020
        /*0094*/ 	.byte	0x00, 0xf0, 0x11, 0x00


	//----- nvinfo : EIATTR_KPARAM_INFO
	.align		4
.L_34:
        /*0098*/ 	.byte	0x04, 0x17
        /*009a*/ 	.short	(.L_36 - .L_35)
.L_35:
        /*009c*/ 	.word	0x00000000
        /*00a0*/ 	.short	0x0004
        /*00a2*/ 	.short	0x001c
        /*00a4*/ 	.byte	0x00, 0xf0, 0x11, 0x00


	//----- nvinfo : EIATTR_KPARAM_INFO
	.align		4
.L_36:
        /*00a8*/ 	.byte	0x04, 0x17
        /*00aa*/ 	.short	(.L_38 - .L_37)
.L_37:
        /*00ac*/ 	.word	0x00000000
        /*00b0*/ 	.short	0x0003
        /*00b2*/ 	.short	0x0018
        /*00b4*/ 	.byte	0x00, 0xf0, 0x11, 0x00


	//----- nvinfo : EIATTR_KPARAM_INFO
	.align		4
.L_38:
        /*00b8*/ 	.byte	0x04, 0x17
        /*00ba*/ 	.short	(.L_40 - .L_39)
.L_39:
        /*00bc*/ 	.word	0x00000000
        /*00c0*/ 	.short	0x0002
        /*00c2*/ 	.short	0x0010
        /*00c4*/ 	.byte	0x00, 0xf4, 0x21, 0x00


	//----- nvinfo : EIATTR_KPARAM_INFO
	.align		4
.L_40:
        /*00c8*/ 	.byte	0x04, 0x17
        /*00ca*/ 	.short	(.L_42 - .L_41)
.L_41:
        /*00cc*/ 	.word	0x00000000
        /*00d0*/ 	.short	0x0001
        /*00d2*/ 	.short	0x0008
        /*00d4*/ 	.byte	0x00, 0xf4, 0x21, 0x00


	//----- nvinfo : EIATTR_KPARAM_INFO
	.align		4
.L_42:
        /*00d8*/ 	.byte	0x04, 0x17
        /*00da*/ 	.short	(.L_44 - .L_43)
.L_43:
        /*00dc*/ 	.word	0x00000000
        /*00e0*/ 	.short	0x0000
        /*00e2*/ 	.short	0x0000
        /*00e4*/ 	.byte	0x00, 0xf4, 0x21, 0x00


	//----- nvinfo : EIATTR_EXPLICIT_CLUSTER
	.align		4
.L_44:
        /*00e8*/ 	.byte	0x01, 0x3e
	.zero		2


	//----- nvinfo : EIATTR_CTA_PER_CLUSTER
	.align		4
        /*00ec*/ 	.byte	0x04, 0x3d
        /*00ee*/ 	.short	(.L_46 - .L_45)
.L_45:
        /*00f0*/ 	.word	0x00000004
        /*00f4*/ 	.word	0x00000001
        /*00f8*/ 	.word	0x00000001


	//----- nvinfo : EIATTR_AT_ENTRY_FRAGMENTS
	.align		4
.L_46:
        /*00fc*/ 	.byte	0x04, 0x4f
        /*00fe*/ 	.short	(.L_48 - .L_47)


	//   ....[0]....
.L_47:
        /*0100*/ 	.word	0x00000004


	//----- nvinfo : EIATTR_RESERVED_SMEM_USED
	.align		4
.L_48:
        /*0104*/ 	.byte	0x01, 0x41
	.zero		2


	//----- nvinfo : EIATTR_SPARSE_MMA_MASK
	.align		4
        /*0108*/ 	.byte	0x03, 0x50
        /*010a*/ 	.short	0x0000


	//----- nvinfo : EIATTR_TCGEN05_1CTA_USED
	.align		4
        /*010c*/ 	.byte	0x01, 0x51
	.zero		2


	//----- nvinfo : EIATTR_MAXREG_COUNT
	.align		4
        /*0110*/ 	.byte	0x03, 0x1b
        /*0112*/ 	.short	0x00ff


	//----- nvinfo : EIATTR_NUM_BARRIERS
	.align		4
        /*0114*/ 	.byte	0x02, 0x4c
        /*0116*/ 	.byte	0x01
	.zero		1


	//----- nvinfo : EIATTR_INT_WARP_WIDE_INSTR_OFFSETS
	.align		4
        /*0118*/ 	.byte	0x04, 0x31
        /*011a*/ 	.short	(.L_50 - .L_49)


	//   ....[0]....
.L_49:
        /*011c*/ 	.word	0x00002550


	//   ....[1]....
        /*0120*/ 	.word	0x00002560


	//   ....[2]....
        /*0124*/ 	.word	0x00003e20


	//   ....[3]....
        /*0128*/ 	.word	0x00007320


	//   ....[4]....
        /*012c*/ 	.word	0x00007370


	//----- nvinfo : EIATTR_COOP_GROUP_MASK_REGIDS
	.align		4
.L_50:
        /*0130*/ 	.byte	0x04, 0x29
        /*0132*/ 	.short	(.L_52 - .L_51)


	//   ....[0]....
.L_51:
        /*0134*/ 	.word	0xffffffff


	//   ....[1]....
        /*0138*/ 	.word	0xffffffff


	//   ....[2]....
        /*013c*/ 	.word	0xffffffff


	//   ....[3]....
        /*0140*/ 	.word	0xffffffff


	//----- nvinfo : EIATTR_COOP_GROUP_INSTR_OFFSETS
	.align		4
.L_52:
        /*0144*/ 	.byte	0x04, 0x28
        /*0146*/ 	.short	(.L_54 - .L_53)


	//   ....[0]....
.L_53:
        /*0148*/ 	.word	0x00000070


	//   ....[1]....
        /*014c*/ 	.word	0x00000330


	//   ....[2]....
        /*0150*/ 	.word	0x000071b0


	//   ....[3]....
        /*0154*/ 	.word	0x00007420


	//----- nvinfo : EIATTR_VRC_CTA_INIT_COUNT
	.align		4
.L_54:
        /*0158*/ 	.byte	0x02, 0x4a
        /*015a*/ 	.byte	0x80
	.zero		1


	//----- nvinfo : EIATTR_MBARRIER_INSTR_OFFSETS
	.align		4
        /*015c*/ 	.byte	0x04, 0x39
        /*015e*/ 	.short	(.L_56 - .L_55)


	//   ....[0]....
.L_55:
        /*0160*/ 	.word	0x00002680
        /*0164*/ 	.word	0x000000ff
        /*0168*/ 	.word	0x00000000
        /*016c*/ 	.short	0x0100
        /*016e*/ 	.byte	0x0b
	.zero		1


	//   ....[1]....
        /*0170*/ 	.word	0x00003e60
        /*0174*/ 	.word	0x000000ff
        /*0178*/ 	.word	0x00008008
        /*017c*/ 	.short	0x0100
        /*017e*/ 	.byte	0x09
	.zero		1


	//   ....[2]....
        /*0180*/ 	.word	0x00004e90
        /*0184*/ 	.word	0x000000ff
        /*0188*/ 	.word	0x00000000
        /*018c*/ 	.short	0x010a
        /*018e*/ 	.byte	0x0b
	.zero		1


	//   ....[3]....
        /*0190*/ 	.word	0x00006330
        /*0194*/ 	.word	0x000000ff
        /*0198*/ 	.word	0x00000000
        /*019c*/ 	.short	0x010a
        /*019e*/ 	.byte	0x0b
	.zero		1


	//   ....[4]....
        /*01a0*/ 	.word	0x00006430
        /*01a4*/ 	.word	0x000000ff
        /*01a8*/ 	.word	0x00008000
        /*01ac*/ 	.short	0x0108
        /*01ae*/ 	.byte	0x09
	.zero		1


	//   ....[5]....
        /*01b0*/ 	.word	0x000064f0
        /*01b4*/ 	.word	0x000000ff
        /*01b8*/ 	.word	0x00008008
        /*01bc*/ 	.short	0x0108
        /*01be*/ 	.byte	0x09
	.zero		1


	//   ....[6]....
        /*01c0*/ 	.word	0x00007440
        /*01c4*/ 	.word	0x000000ff
        /*01c8*/ 	.word	0x00000000
        /*01cc*/ 	.short	0x010a
        /*01ce*/ 	.byte	0x0b
	.zero		1


	//   ....[7]....
        /*01d0*/ 	.word	0x00007470
        /*01d4*/ 	.word	0x000000ff
        /*01d8*/ 	.word	0x00000000
        /*01dc*/ 	.short	0x010a
        /*01de*/ 	.byte	0x0b
	.zero		1


	//----- nvinfo : EIATTR_NUM_MBARRIERS
	.align		4
.L_56:
        /*01e0*/ 	.byte	0x03, 0x38
        /*01e2*/ 	.short	0x0002


	//----- nvinfo : EIATTR_EXIT_INSTR_OFFSETS
	.align		4
        /*01e4*/ 	.byte	0x04, 0x1c
        /*01e6*/ 	.short	(.L_58 - .L_57)


	//   ....[0]....
.L_57:
        /*01e8*/ 	.word	0x00007430


	//----- nvinfo : EIATTR_REQNTID
	.align		4
.L_58:
        /*01ec*/ 	.byte	0x04, 0x10
        /*01ee*/ 	.short	(.L_60 - .L_59)
.L_59:
        /*01f0*/ 	.word	0x00000080
        /*01f4*/ 	.word	0x00000001
        /*01f8*/ 	.word	0x00000001


	//----- nvinfo : EIATTR_CRS_STACK_SIZE
	.align		4
.L_60:
        /*01fc*/ 	.byte	0x04, 0x1e
        /*01fe*/ 	.short	(.L_62 - .L_61)
.L_61:
        /*0200*/ 	.word	0x00000000


	//----- nvinfo : EIATTR_CBANK_PARAM_SIZE
	.align		4
.L_62:
        /*0204*/ 	.byte	0x03, 0x19
        /*0206*/ 	.short	0x0050


	//----- nvinfo : EIATTR_PARAM_CBANK
	.align		4
        /*0208*/ 	.byte	0x04, 0x0a
        /*020a*/ 	.short	(.L_64 - .L_63)
	.align		4
.L_63:
        /*020c*/ 	.word	index@(.nv.constant0.matmul_kernel)
        /*0210*/ 	.short	0x0380
        /*0212*/ 	.short	0x0050


	//----- nvinfo : EIATTR_SW_WAR
	.align		4
.L_64:
        /*0214*/ 	.byte	0x04, 0x36
        /*0216*/ 	.short	(.L_66 - .L_65)
.L_65:
        /*0218*/ 	.word	0x00000008
.L_66:


//--------------------- .nv.compat                --------------------------
	.section	.nv.compat,"",@"SHT_CUDA_COMPAT_INFO"
	.align	4
        /*0000*/ 	.byte	0x02, 0x02, 0x02, 0x00, 0x02, 0x05, 0x05, 0x00, 0x02, 0x03, 0x00, 0x00, 0x02, 0x06, 0x01, 0x00


//--------------------- .nv.callgraph             --------------------------
	.section	.nv.callgraph,"",@"SHT_CUDA_CALLGRAPH"
	.align	4
	.sectionentsize	8
	.align		4
        /*0000*/ 	.word	0x00000000
	.align		4
        /*0004*/ 	.word	0xffffffff
	.align		4
        /*0008*/ 	.word	0x00000000
	.align		4
        /*000c*/ 	.word	0xfffffffe
	.align		4
        /*0010*/ 	.word	0x00000000
	.align		4
        /*0014*/ 	.word	0xfffffffd
	.align		4
        /*0018*/ 	.word	0x00000000
	.align		4
        /*001c*/ 	.word	0xfffffffc


//--------------------- .text.matmul_kernel       --------------------------
	.section	.text.matmul_kernel,"ax",@progbits
	.align	128
        .global         matmul_kernel
        .type           matmul_kernel,@function
        .size           matmul_kernel,(.L_x_20 - matmul_kernel)
        .other          matmul_kernel,@"STO_CUDA_ENTRY STV_DEFAULT"
matmul_kernel:
.text.matmul_kernel:
[----:B------:R-:W0:Y:S01]  /*0000*/  LDC R1, c[0x0][0x37c] ;  /* 0x0000df00ff017b82 */ /* 0x000e220000000800 */
[----:B------:R-:W1:Y:S01]  /*0010*/  S2R R0, SR_TID.X ;  /* 0x0000000000007919 */ /* 0x000e620000002100 */
[----:B------:R-:W2:Y:S01]  /*0020*/  LDCU.64 UR20, c[0x0][0x358] ;  /* 0x00006b00ff1477ac */ /* 0x000ea20008000a00 */
[----:B-1----:R-:W-:-:S13]  /*0030*/  ISETP.GE.U32.AND P0, PT, R0, 0x20, PT ;  /* 0x000000200000780c */ /* 0x002fda0003f06070 */
[----:B------:R-:W-:Y:S02]  /*0040*/  VOTEU.ANY UP0, P0 ;  /* 0x0000000000ff7886 */ /* 0x000fe40000000100 */
[----:B0-2---:R-:W-:Y:S05]  /*0050*/  BRA.U UP0, `(.L_x_0) ;  /* 0x0000000100b87547 */ /* 0x005fea000b800000 */
[----:B------:R-:W0:Y:S01]  /*0060*/  S2UR UR6, SR_CgaCtaId ;  /* 0x00000000000679c3 */ /* 0x000e220000008800 */
[----:B------:R-:W-:Y:S01]  /*0070*/  NOP ;  /* 0x0000000000007918 */ /* 0x000fe20000000000 */
[----:B------:R-:W-:Y:S02]  /*0080*/  UMOV UR4, 0x40 ;  /* 0x0000004000047882 */ /* 0x000fe40000000000 */
[----:B0-----:R-:W-:-:S09]  /*0090*/  ULEA UR4, UR6, UR4, 0x18 ;  /* 0x0000000406047291 */ /* 0x001fd2000f8ec0ff */
[----:B------:R-:W0:Y:S01]  /*00a0*/  LDS.U8 R2, [UR4] ;  /* 0x00000004ff027984 */ /* 0x000e220008000000 */
[----:B------:R-:W-:Y:S02]  /*00b0*/  UMOV UR4, 0x400 ;  /* 0x0000040000047882 */ /* 0x000fe40000000000 */
[----:B------:R-:W-:Y:S01]  /*00c0*/  ULEA UR4, UR6, UR4, 0x18 ;  /* 0x0000000406047291 */ /* 0x000fe2000f8ec0ff */
[----:B0-----:R-:W-:-:S13]  /*00d0*/  ISETP.NE.AND P0, PT, R2, RZ, PT ;  /* 0x000000ff0200720c */ /* 0x001fda0003f05270 */
[----:B------:R-:W-:Y:S05]  /*00e0*/  @P0 BRA `(.L_x_1) ;  /* 0x00000000007c0947 */ /* 0x000fea0003800000 */
[----:B------:R-:W-:-:S13]  /*00f0*/  ELECT P0, URZ, PT ;  /* 0x0000000000ff782f */ /* 0x000fda0003800000 */
[----:B------:R-:W-:Y:S05]  /*0100*/  @!P0 BRA `(.L_x_2) ;  /* 0x0000000000848947 */ /* 0x000fea0003800000 */
[----:B------:R-:W-:Y:S01]  /*0110*/  UMOV UR5, 0x2 ;  /* 0x0000000200057882 */ /* 0x000fe20000000000 */
[----:B------:R-:W-:Y:S02]  /*0120*/  IMAD.MOV.U32 R5, RZ, RZ, 0x1 ;  /* 0x00000001ff057424 */ /* 0x000fe400078e00ff */
[----:B------:R-:W-:Y:S02]  /*0130*/  IMAD.MOV.U32 R3, RZ, RZ, 0x3 ;  /* 0x00000003ff037424 */ /* 0x000fe400078e00ff */
[----:B------:R-:W-:Y:S04]  /*0140*/  DEPBAR.LE SB0, 0x36 ;  /* 0x00008d800000791a */ /* 0x000fe80000000000 */
[----:B------:R-:W0:Y:S02]  /*0150*/  UTCATOMSWS.FIND_AND_SET.ALIGN UP1, UR5, UR5 ;  /* 0x00000005000575e3 */ /* 0x000e240008020800 */
[----:B0-----:R-:W-:-:S04]  /*0160*/  PLOP3.LUT P0, PT, PT, PT, UP1, 0x80, 0x8 ;  /* 0x000000000008781c */ /* 0x001fc80003f0f018 */
[----:B------:R-:W-:-:S04]  /*0170*/  SEL R2, RZ, 0xffffffff, !P0 ;  /* 0xffffffffff027807 */ /* 0x000fc80004000000 */
[----:B------:R-:W-:Y:S01]  /*0180*/  ISETP.NE.AND P0, PT, R2, RZ, PT ;  /* 0x000000ff0200720c */ /* 0x000fe20003f05270 */
[----:B------:R-:W-:-:S12]  /*0190*/  IMAD.U32 R2, RZ, RZ, UR5 ;  /* 0x00000005ff027e24 */ /* 0x000fd8000f8e00ff */
[----:B------:R-:W-:Y:S05]  /*01a0*/  @P0 BRA `(.L_x_3) ;  /* 0x0000000000240947 */ /* 0x000fea0003800000 */
.L_x_4:
[----:B------:R-:W-:Y:S05]  /*01b0*/  NANOSLEEP 0x64 ;  /* 0x000000640000795d */ /* 0x000fea0003800000 */
[----:B------:R-:W-:-:S05]  /*01c0*/  UMOV UR5, 0x2 ;  /* 0x0000000200057882 */ /* 0x000fca0000000000 */
[----:B------:R-:W-:Y:S04]  /*01d0*/  DEPBAR.LE SB0, 0x36 ;  /* 0x00008d800000791a */ /* 0x000fe80000000000 */
[----:B------:R-:W0:Y:S02]  /*01e0*/  UTCATOMSWS.FIND_AND_SET.ALIGN UP1, UR5, UR5 ;  /* 0x00000005000575e3 */ /* 0x000e240008020800 */
[----:B0-----:R-:W-:-:S04]  /*01f0*/  PLOP3.LUT P0, PT, PT, PT, UP1, 0x80, 0x8 ;  /* 0x000000000008781c */ /* 0x001fc80003f0f018 */
[----:B------:R-:W-:-:S04]  /*0200*/  SEL R2, RZ, 0xffffffff, !P0 ;  /* 0xffffffffff027807 */ /* 0x000fc80004000000 */
[----:B------:R-:W-:Y:S01]  /*0210*/  ISETP.NE.AND P0, PT, R2, RZ, PT ;  /* 0x000000ff0200720c */ /* 0x000fe20003f05270 */
[----:B------:R-:W-:-:S12]  /*0220*/  IMAD.U32 R2, RZ, RZ, UR5 ;  /* 0x00000005ff027e24 */ /* 0x000fd8000f8e00ff */
[----:B------:R-:W-:Y:S05]  /*0230*/  @!P0 BRA `(.L_x_4) ;  /* 0xfffffffc00dc8947 */ /* 0x000fea000383ffff */
.L_x_3:
[C---:B------:R-:W-:Y:S01]  /*0240*/  VIADD R4, R2.reuse, 0x10 ;  /* 0x0000001002047836 */ /* 0x040fe20000000000 */
[----:B------:R-:W-:Y:S01]  /*0250*/  UMOV UR5, 0x50 ;  /* 0x0000005000057882 */ /* 0x000fe20000000000 */
[----:B------:R-:W-:Y:S01]  /*0260*/  SHF.L.U32 R3, R3, R2, RZ ;  /* 0x0000000203037219 */ /* 0x000fe200000006ff */
[----:B------:R-:W-:Y:S01]  /*0270*/  ULEA UR5, UR6, UR5, 0x18 ;  /* 0x0000000506057291 */ /* 0x000fe2000f8ec0ff */
[----:B------:R-:W-:Y:S01]  /*0280*/  IMAD.SHL.U32 R2, R2, 0x20, RZ ;  /* 0x0000002002027824 */ /* 0x000fe200078e00ff */
[----:B------:R-:W-:-:S04]  /*0290*/  SHF.L.U32 R4, R5, R4, RZ ;  /* 0x0000000405047219 */ /* 0x000fc800000006ff */
[----:B------:R-:W-:-:S05]  /*02a0*/  LOP3.LUT R3, R4, R3, RZ, 0xfc, !PT ;  /* 0x0000000304037212 */ /* 0x000fca00078efcff */
[----:B------:R0:W-:Y:S04]  /*02b0*/  ATOMS.OR RZ, [UR5], R3 ;  /* 0x00000003ffff798c */ /* 0x0001e8000b000005 */
[----:B------:R0:W-:Y:S01]  /*02c0*/  STS [UR4], R2 ;  /* 0x00000002ff007988 */ /* 0x0001e20008000804 */
[----:B------:R-:W-:Y:S05]  /*02d0*/  BRA `(.L_x_2) ;  /* 0x0000000000107947 */ /* 0x000fea0003800000 */
.L_x_1:
[----:B------:R-:W-:-:S05]  /*02e0*/  IMAD.MOV.U32 R2, RZ, RZ, -0x1 ;  /* 0xffffffffff027424 */ /* 0x000fca00078e00ff */
[----:B------:R0:W-:Y:S02]  /*02f0*/  STS [UR4], R2 ;  /* 0x00000002ff007988 */ /* 0x0001e40008000804 */
[----:B0-----:R-:W-:-:S07]  /*0300*/  MOV R2, 0x320 ;  /* 0x0000032000027802 */ /* 0x001fce0000000f00 */
[----:B------:R-:W-:Y:S05]  /*0310*/  CALL.REL.NOINC `($__internal_1_$__cuda_sm10x_tcgen05_guardrail_trap_phase_invalid_during_alloc) ;  /* 0x00000070006c7944 */ /* 0x000fea0003c00000 */
.L_x_2:
[----:B------:R-:W-:Y:S05]  /*0320*/  WARPSYNC.ALL ;  /* 0x0000000000007948 */ /* 0x000fea0003800000 */
[----:B------:R-:W-:Y:S01]  /*0330*/  NOP ;  /* 0x0000000000007918 */ /* 0x000fe20000000000 */
.L_x_0:
[----:B------:R-:W1:Y:S08]  /*0340*/  LDC.64 R46, c[0x0][0x398] ;  /* 0x0000e600ff2e7b82 */ /* 0x000e700000000a00 */
[----:B------:R-:W2:Y:S02]  /*0350*/  S2UR UR5, SR_CgaSize ;  /* 0x00000000000579c3 */ /* 0x000ea40000008a00 */
[----:B--2---:R-:W-:-:S12]  /*0360*/  UIMAD UR5, UR5, -0xa0, URZ ;  /* 0xffffff60050578a4 */ /* 0x004fd8000f8e02ff */
[----:B------:R-:W2:Y:S01]  /*0370*/  LDCU UR5, c[0x0][UR5+0x2b0] ;  /* 0x00005600050577ac */ /* 0x000ea20008000800 */
[----:B------:R-:W-:Y:S02]  /*0380*/  SHF.R.U32.HI R175, RZ, 0x6, R0 ;  /* 0x00000006ffaf7819 */ /* 0x000fe40000011600 */
[C---:B------:R-:W-:Y:S01]  /*0390*/  LEA.HI R173, R0.reuse, 0xe, RZ, 0x1a ;  /* 0x0000000e00ad7811 */ /* 0x040fe200078fd0ff */
[----:B------:R-:W-:Y:S01]  /*03a0*/  UMOV UR9, 0x400 ;  /* 0x0000040000097882 */ /* 0x000fe20000000000 */
[----:B------:R-:W-:Y:S01]  /*03b0*/  SGXT.U32 R175, R175, 0x1 ;  /* 0x00000001afaf781a */ /* 0x000fe20000000000 */
[----:B------:R-:W-:Y:S01]  /*03c0*/  UMOV UR6, 0x1 ;  /* 0x0000000100067882 */ /* 0x000fe20000000000 */
[----:B------:R-:W3:Y:S01]  /*03d0*/  S2UR UR4, SR_CTAID.X ;  /* 0x00000000000479c3 */ /* 0x000ee20000002500 */
[C---:B------:R-:W-:Y:S01]  /*03e0*/  LEA.HI R169, R0.reuse, 0x2e, RZ, 0x1a ;  /* 0x0000002e00a97811 */ /* 0x040fe200078fd0ff */
[----:B------:R-:W4:Y:S01]  /*03f0*/  LDCU.128 UR12, c[0x0][0x380] ;  /* 0x00007000ff0c77ac */ /* 0x000f220008000c00 */
[----:B------:R-:W-:-:S02]  /*0400*/  LOP3.LUT R117, R0, 0x3f, RZ, 0xc0, !PT ;  /* 0x0000003f00757812 */ /* 0x000fc400078ec0ff */
[C---:B------:R-:W-:Y:S02]  /*0410*/  LEA.HI R171, R0.reuse, 0x1e, RZ, 0x1a ;  /* 0x0000001e00ab7811 */ /* 0x040fe400078fd0ff */
[----:B------:R-:W-:Y:S01]  /*0420*/  LEA.HI R167, R0, 0x3e, RZ, 0x1a ;  /* 0x0000003e00a77811 */ /* 0x000fe200078fd0ff */
[----:B------:R-:W5:Y:S01]  /*0430*/  LDC.64 R164, c[0x0][0x3a8] ;  /* 0x0000ea00ffa47b82 */ /* 0x000f620000000a00 */
[----:B------:R-:W-:Y:S02]  /*0440*/  SHF.R.U32.HI R132, RZ, 0x5, R0 ;  /* 0x00000005ff847819 */ /* 0x000fe40000011600 */
[----:B------:R-:W-:Y:S02]  /*0450*/  PRMT R142, RZ, 0x7610, R142 ;  /* 0x00007610ff8e7816 */ /* 0x000fe4000000008e */
[C---:B------:R-:W-:Y:S02]  /*0460*/  LOP3.LUT R179, R175.reuse, 0x8, RZ, 0xfc, !PT ;  /* 0x00000008afb37812 */ /* 0x040fe400078efcff */
[----:B------:R-:W-:Y:S01]  /*0470*/  LOP3.LUT R181, R175, 0xa, RZ, 0xfc, !PT ;  /* 0x0000000aafb57812 */ /* 0x000fe200078efcff */
[----:B01----:R-:W-:Y:S01]  /*0480*/  VIADD R2, R47, 0x3f ;  /* 0x0000003f2f027836 */ /* 0x003fe20000000000 */
[----:B------:R-:W-:Y:S01]  /*0490*/  IABS R14, R46 ;  /* 0x0000002e000e7213 */ /* 0x000fe20000000000 */
[----:B------:R-:W0:Y:S03]  /*04a0*/  LDC.64 R88, c[0x0][0x3a0] ;  /* 0x0000e800ff587b82 */ /* 0x000e260000000a00 */
[----:B------:R-:W-:-:S02]  /*04b0*/  SHF.R.S32.HI R3, RZ, 0x1f, R2 ;  /* 0x0000001fff037819 */ /* 0x000fc40000011402 */
[----:B---3--:R-:W-:Y:S02]  /*04c0*/  I2FP.F32.U32 R6, UR4 ;  /* 0x0000000400067c45 */ /* 0x008fe40008201000 */
[----:B------:R-:W-:-:S03]  /*04d0*/  LEA.HI R3, R3, R2, RZ, 0x6 ;  /* 0x0000000203037211 */ /* 0x000fc600078f30ff */
[----:B--2---:R-:W-:Y:S01]  /*04e0*/  FMUL R6, R6, UR5 ;  /* 0x0000000506067c20 */ /* 0x004fe20008400000 */
[----:B------:R-:W-:Y:S01]  /*04f0*/  SHF.R.S32.HI R3, RZ, 0x6, R3 ;  /* 0x00000006ff037819 */ /* 0x000fe20000011403 */
[----:B------:R-:W1:Y:S02]  /*0500*/  S2UR UR5, SR_CgaCtaId ;  /* 0x00000000000579c3 */ /* 0x000e640000008800 */
[----:B------:R-:W2:Y:S02]  /*0510*/  F2I.U32.TRUNC.NTZ R7, R6 ;  /* 0x0000000600077305 */ /* 0x000ea4000020f000 */
[----:B------:R-:W-:-:S05]  /*0520*/  IMAD.SHL.U32 R4, R3, 0x8, RZ ;  /* 0x0000000803047824 */ /* 0x000fca00078e00ff */
[----:B------:R-:W-:Y:S01]  /*0530*/  IABS R9, R4 ;  /* 0x0000000400097213 */ /* 0x000fe20000000000 */
[----:B0-----:R-:W-:-:S03]  /*0540*/  VIADD R178, R88, 0x3f ;  /* 0x0000003f58b27836 */ /* 0x001fc60000000000 */
[----:B------:R-:W0:Y:S01]  /*0550*/  I2F.RP R5, R9 ;  /* 0x0000000900057306 */ /* 0x000e220000209400 */
[----:B--2---:R-:W-:Y:S01]  /*0560*/  IABS R10, R7 ;  /* 0x00000007000a7213 */ /* 0x004fe20000000000 */
[----:B-1----:R-:W-:Y:S02]  /*0570*/  USHF.L.U32 UR4, UR5, 0x6, URZ ;  /* 0x0000000605047899 */ /* 0x002fe400080006ff */
[----:B------:R-:W-:-:S04]  /*0580*/  ULEA UR9, UR5, UR9, 0x18 ;  /* 0x0000000905097291 */ /* 0x000fc8000f8ec0ff */
[----:B0-----:R-:W0:Y:S01]  /*0590*/  MUFU.RCP R5, R5 ;  /* 0x0000000500057308 */ /* 0x001e220000001000 */
[----:B------:R-:W-:Y:S02]  /*05a0*/  ULOP3.LUT UR4, UR4, 0xc0, URZ, 0xc0, !UPT ;  /* 0x000000c004047892 */ /* 0x000fe4000f8ec0ff */
[----:B------:R-:W-:Y:S01]  /*05b0*/  UIADD3 UR11, UPT, UPT, UR9, 0x8000, URZ ;  /* 0x00008000090b7890 */ /* 0x000fe2000fffe0ff */
[----:B0-----:R-:W-:Y:S01]  /*05c0*/  VIADD R2, R5, 0xffffffe ;  /* 0x0ffffffe05027836 */ /* 0x001fe20000000000 */
[----:B------:R-:W-:-:S03]  /*05d0*/  IABS R5, R4 ;  /* 0x0000000400057213 */ /* 0x000fc60000000000 */
[----:B------:R0:W1:Y:S02]  /*05e0*/  F2I.FTZ.U32.TRUNC.NTZ R3, R2 ;  /* 0x0000000200037305 */ /* 0x000064000021f000 */
[----:B0-----:R-:W-:Y:S02]  /*05f0*/  IMAD.MOV.U32 R2, RZ, RZ, RZ ;  /* 0x000000ffff027224 */ /* 0x001fe400078e00ff */
[----:B-1----:R-:W-:-:S04]  /*0600*/  IMAD.MOV R8, RZ, RZ, -R3 ;  /* 0x000000ffff087224 */ /* 0x002fc800078e0a03 */
[----:B------:R-:W-:Y:S02]  /*0610*/  IMAD R11, R8, R9, RZ ;  /* 0x00000009080b7224 */ /* 0x000fe400078e02ff */
[----:B------:R-:W-:Y:S02]  /*0620*/  IMAD.MOV.U32 R8, RZ, RZ, R10 ;  /* 0x000000ffff087224 */ /* 0x000fe400078e000a */
[----:B------:R-:W-:-:S04]  /*0630*/  IMAD.HI.U32 R3, R3, R11, R2 ;  /* 0x0000000b03037227 */ /* 0x000fc800078e0002 */
[----:B------:R-:W-:Y:S02]  /*0640*/  IMAD.MOV R2, RZ, RZ, -R5 ;  /* 0x000000ffff027224 */ /* 0x000fe400078e0a05 */
[----:B------:R-:W-:-:S04]  /*0650*/  IMAD.HI.U32 R3, R3, R8, RZ ;  /* 0x0000000803037227 */ /* 0x000fc800078e00ff */
[----:B------:R-:W-:Y:S01]  /*0660*/  IMAD R2, R3, R2, R8 ;  /* 0x0000000203027224 */ /* 0x000fe200078e0208 */
[----:B------:R-:W-:Y:S04]  /*0670*/  BAR.SYNC.DEFER_BLOCKING 0x0 ;  /* 0x0000000000007b1d */ /* 0x000fe80000010000 */
[----:B------:R-:W-:-:S13]  /*0680*/  ISETP.GT.U32.AND P1, PT, R9, R2, PT ;  /* 0x000000020900720c */ /* 0x000fda0003f24070 */
[----:B------:R-:W-:Y:S02]  /*0690*/  @!P1 IMAD.IADD R2, R2, 0x1, -R9 ;  /* 0x0000000102029824 */ /* 0x000fe400078e0a09 */
[----:B------:R-:W-:Y:S01]  /*06a0*/  @!P1 VIADD R3, R3, 0x1 ;  /* 0x0000000103039836 */ /* 0x000fe20000000000 */
[----:B------:R-:W-:Y:S02]  /*06b0*/  ISETP.NE.AND P1, PT, R4, RZ, PT ;  /* 0x000000ff0400720c */ /* 0x000fe40003f25270 */
[----:B------:R-:W-:Y:S02]  /*06c0*/  ISETP.GE.U32.AND P0, PT, R2, R9, PT ;  /* 0x000000090200720c */ /* 0x000fe40003f06070 */
[----:B------:R-:W-:-:S04]  /*06d0*/  LOP3.LUT R2, R7, R4, RZ, 0x3c, !PT ;  /* 0x0000000407027212 */ /* 0x000fc800078e3cff */
[----:B------:R-:W-:Y:S01]  /*06e0*/  ISETP.GE.AND P2, PT, R2, RZ, PT ;  /* 0x000000ff0200720c */ /* 0x000fe20003f46270 */
[----:B------:R-:W-:-:S06]  /*06f0*/  VIADD R2, R46, 0xff ;  /* 0x000000ff2e027836 */ /* 0x000fcc0000000000 */
[----:B------:R-:W-:-:S04]  /*0700*/  @P0 VIADD R3, R3, 0x1 ;  /* 0x0000000103030836 */ /* 0x000fc80000000000 */
[----:B------:R-:W-:Y:S01]  /*0710*/  IMAD.MOV.U32 R6, RZ, RZ, R3 ;  /* 0x000000ffff067224 */ /* 0x000fe200078e0003 */
[----:B------:R-:W-:-:S03]  /*0720*/  SHF.R.S32.HI R3, RZ, 0x1f, R2 ;  /* 0x0000001fff037819 */ /* 0x000fc60000011402 */
[----:B------:R-:W-:Y:S01]  /*0730*/  @!P2 IMAD.MOV R6, RZ, RZ, -R6 ;  /* 0x000000ffff06a224 */ /* 0x000fe200078e0a06 */
[----:B------:R-:W-:Y:S02]  /*0740*/  @!P1 LOP3.LUT R6, RZ, R4, RZ, 0x33, !PT ;  /* 0x00000004ff069212 */ /* 0x000fe400078e33ff */
[----:B------:R-:W-:Y:S02]  /*0750*/  LEA.HI R3, R3, R2, RZ, 0x8 ;  /* 0x0000000203037211 */ /* 0x000fe400078f40ff */
[----:B------:R-:W-:Y:S01]  /*0760*/  IABS R2, R47 ;  /* 0x0000002f00027213 */ /* 0x000fe20000000000 */
[----:B------:R-:W-:Y:S02]  /*0770*/  IMAD.SHL.U32 R12, R6, 0x8, RZ ;  /* 0x00000008060c7824 */ /* 0x000fe400078e00ff */
[----:B------:R-:W-:Y:S01]  /*0780*/  IMAD.MOV R6, RZ, RZ, -R6 ;  /* 0x000000ffff067224 */ /* 0x000fe200078e0a06 */
[----:B------:R-:W0:Y:S02]  /*0790*/  I2F.RP R8, R2 ;  /* 0x0000000200087306 */ /* 0x000e240000209400 */
[----:B------:R-:W-:Y:S01]  /*07a0*/  LEA.HI.SX32 R3, R3, -R12, 0x18 ;  /* 0x8000000c03037211 */ /* 0x000fe200078fc2ff */
[----:B------:R-:W-:-:S02]  /*07b0*/  IMAD R9, R4, R6, R7 ;  /* 0x0000000604097224 */ /* 0x000fc400078e0207 */
[----:B------:R-:W-:Y:S01]  /*07c0*/  IMAD.MOV.U32 R4, RZ, RZ, RZ ;  /* 0x000000ffff047224 */ /* 0x000fe200078e00ff */
[----:B------:R-:W-:Y:S02]  /*07d0*/  VIMNMX R16, PT, PT, R3, 0x8, PT ;  /* 0x0000000803107848 */ /* 0x000fe40003fe0100 */
[----:B------:R-:W-:Y:S02]  /*07e0*/  IABS R6, R9 ;  /* 0x0000000900067213 */ /* 0x000fe40000000000 */
[-C--:B------:R-:W-:Y:S02]  /*07f0*/  IABS R10, R16.reuse ;  /* 0x00000010000a7213 */ /* 0x080fe40000000000 */
[----:B------:R-:W-:Y:S02]  /*0800*/  IABS R7, R16 ;  /* 0x0000001000077213 */ /* 0x000fe40000000000 */
[----:B------:R-:W1:Y:S08]  /*0810*/  I2F.RP R3, R10 ;  /* 0x0000000a00037306 */ /* 0x000e700000209400 */
[----:B0-----:R-:W-:Y:S08]  /*0820*/  MUFU.RCP R8, R8 ;  /* 0x0000000800087308 */ /* 0x001ff00000001000 */
[----:B-1----:R-:W0:Y:S02]  /*0830*/  MUFU.RCP R3, R3 ;  /* 0x0000000300037308 */ /* 0x002e240000001000 */
[----:B0-----:R-:W-:-:S06]  /*0840*/  VIADD R5, R3, 0xffffffe ;  /* 0x0ffffffe03057836 */ /* 0x001fcc0000000000 */
[----:B------:R-:W0:Y:S02]  /*0850*/  F2I.FTZ.U32.TRUNC.NTZ R5, R5 ;  /* 0x0000000500057305 */ /* 0x000e24000021f000 */
[----:B0-----:R-:W-:-:S04]  /*0860*/  IMAD.MOV R11, RZ, RZ, -R5 ;  /* 0x000000ffff0b7224 */ /* 0x001fc800078e0a05 */
[----:B------:R-:W-:-:S04]  /*0870*/  IMAD R3, R11, R10, RZ ;  /* 0x0000000a0b037224 */ /* 0x000fc800078e02ff */
[----:B------:R-:W-:Y:S02]  /*0880*/  IMAD.HI.U32 R4, R5, R3, R4 ;  /* 0x0000000305047227 */ /* 0x000fe400078e0004 */
[----:B------:R-:W0:Y:S02]  /*0890*/  I2F.RP R5, R14 ;  /* 0x0000000e00057306 */ /* 0x000e240000209400 */
[----:B------:R-:W-:Y:S02]  /*08a0*/  IMAD.MOV.U32 R3, RZ, RZ, R6 ;  /* 0x000000ffff037224 */ /* 0x000fe400078e0006 */
[----:B------:R-:W-:Y:S02]  /*08b0*/  IMAD.MOV R6, RZ, RZ, -R7 ;  /* 0x000000ffff067224 */ /* 0x000fe400078e0a07 */
[----:B------:R-:W-:-:S04]  /*08c0*/  IMAD.HI.U32 R4, R4, R3, RZ ;  /* 0x0000000304047227 */ /* 0x000fc800078e00ff */
[----:B------:R-:W-:Y:S02]  /*08d0*/  IMAD R3, R4, R6, R3 ;  /* 0x0000000604037224 */ /* 0x000fe400078e0203 */
[----:B------:R-:W-:-:S03]  /*08e0*/  VIADD R6, R8, 0xffffffe ;  /* 0x0ffffffe08067836 */ /* 0x000fc60000000000 */
[----:B------:R-:W-:Y:S01]  /*08f0*/  ISETP.GT.U32.AND P1, PT, R10, R3, PT ;  /* 0x000000030a00720c */ /* 0x000fe20003f24070 */
[----:B0-----:R-:W0:Y:S08]  /*0900*/  MUFU.RCP R5, R5 ;  /* 0x0000000500057308 */ /* 0x001e300000001000 */
[----:B------:R1:W2:Y:S04]  /*0910*/  F2I.FTZ.U32.TRUNC.NTZ R7, R6 ;  /* 0x0000000600077305 */ /* 0x0002a8000021f000 */
[----:B------:R-:W-:-:S02]  /*0920*/  @!P1 IMAD.IADD R3, R3, 0x1, -R10 ;  /* 0x0000000103039824 */ /* 0x000fc400078e0a0a */
[----:B------:R-:W-:Y:S01]  /*0930*/  @!P1 VIADD R4, R4, 0x1 ;  /* 0x0000000104049836 */ /* 0x000fe20000000000 */
[----:B------:R-:W-:Y:S02]  /*0940*/  ISETP.NE.AND P1, PT, R16, RZ, PT ;  /* 0x000000ff1000720c */ /* 0x000fe40003f25270 */
[----:B------:R-:W-:Y:S01]  /*0950*/  ISETP.GE.U32.AND P0, PT, R3, R10, PT ;  /* 0x0000000a0300720c */ /* 0x000fe20003f06070 */
[----:B0-----:R-:W-:Y:S01]  /*0960*/  VIADD R5, R5, 0xffffffe ;  /* 0x0ffffffe05057836 */ /* 0x001fe20000000000 */
[----:B------:R-:W-:Y:S01]  /*0970*/  LOP3.LUT R3, R9, R16, RZ, 0x3c, !PT ;  /* 0x0000001009037212 */ /* 0x000fe200078e3cff */
[----:B-1----:R-:W-:-:S03]  /*0980*/  IMAD.MOV.U32 R6, RZ, RZ, RZ ;  /* 0x000000ffff067224 */ /* 0x002fc600078e00ff */
[----:B------:R-:W-:Y:S01]  /*0990*/  ISETP.GE.AND P2, PT, R3, RZ, PT ;  /* 0x000000ff0300720c */ /* 0x000fe20003f46270 */
[----:B------:R-:W0:Y:S01]  /*09a0*/  F2I.FTZ.U32.TRUNC.NTZ R5, R5 ;  /* 0x0000000500057305 */ /* 0x000e22000021f000 */
[----:B--2---:R-:W-:-:S04]  /*09b0*/  IMAD.MOV R3, RZ, RZ, -R7 ;  /* 0x000000ffff037224 */ /* 0x004fc800078e0a07 */
[----:B------:R-:W-:Y:S02]  /*09c0*/  IMAD R3, R3, R2, RZ ;  /* 0x0000000203037224 */ /* 0x000fe400078e02ff */
[----:B------:R-:W-:Y:S02]  /*09d0*/  @P0 VIADD R4, R4, 0x1 ;  /* 0x0000000104040836 */ /* 0x000fe40000000000 */
[----:B------:R-:W-:-:S04]  /*09e0*/  IMAD.HI.U32 R6, R7, R3, R6 ;  /* 0x0000000307067227 */ /* 0x000fc800078e0006 */
[----:B------:R-:W-:Y:S01]  /*09f0*/  @!P2 IMAD.MOV R4, RZ, RZ, -R4 ;  /* 0x000000ffff04a224 */ /* 0x000fe200078e0a04 */
[----:B------:R-:W-:Y:S01]  /*0a00*/  @!P1 LOP3.LUT R4, RZ, R16, RZ, 0x33, !PT ;  /* 0x00000010ff049212 */ /* 0x000fe200078e33ff */
[----:B0-----:R-:W-:-:S04]  /*0a10*/  IMAD.MOV R11, RZ, RZ, -R5 ;  /* 0x000000ffff0b7224 */ /* 0x001fc800078e0a05 */
[----:B------:R-:W-:Y:S02]  /*0a20*/  IMAD.SHL.U32 R124, R4, 0x40, RZ ;  /* 0x00000040047c7824 */ /* 0x000fe400078e00ff */
[----:B------:R-:W-:Y:S02]  /*0a30*/  IMAD.MOV R3, RZ, RZ, -R4 ;  /* 0x000000ffff037224 */ /* 0x000fe400078e0a04 */
[----:B------:R-:W-:Y:S01]  /*0a40*/  IMAD.MOV.U32 R4, RZ, RZ, RZ ;  /* 0x000000ffff047224 */ /* 0x000fe200078e00ff */
[----:B------:R-:W-:Y:S01]  /*0a50*/  LOP3.LUT R95, R124, 0x2, R175, 0xfe, !PT ;  /* 0x000000027c5f7812 */ /* 0x000fe200078efeaf */
[----:B------:R-:W-:Y:S01]  /*0a60*/  IMAD R3, R16, R3, R9 ;  /* 0x0000000310037224 */ /* 0x000fe200078e0209 */
[C---:B------:R-:W-:Y:S01]  /*0a70*/  LOP3.LUT R96, R124.reuse, 0x4, R175, 0xfe, !PT ;  /* 0x000000047c607812 */ /* 0x040fe200078efeaf */
[----:B------:R-:W-:Y:S01]  /*0a80*/  IMAD R11, R11, R14, RZ ;  /* 0x0000000e0b0b7224 */ /* 0x000fe200078e02ff */
[----:B------:R-:W-:Y:S01]  /*0a90*/  IABS R15, R95 ;  /* 0x0000005f000f7213 */ /* 0x000fe20000000000 */
[C---:B------:R-:W-:Y:S01]  /*0aa0*/  IMAD.IADD R101, R124.reuse, 0x1, R173 ;  /* 0x000000017c657824 */ /* 0x040fe200078e02ad */
[----:B------:R-:W-:Y:S01]  /*0ab0*/  IABS R17, R96 ;  /* 0x0000006000117213 */ /* 0x000fe20000000000 */
[----:B------:R-:W-:Y:S01]  /*0ac0*/  IMAD.HI.U32 R5, R5, R11, R4 ;  /* 0x0000000b05057227 */ /* 0x000fe200078e0004 */
[----:B------:R-:W-:-:S02]  /*0ad0*/  LOP3.LUT R94, R124, R175, RZ, 0xfc, !PT ;  /* 0x000000af7c5e7212 */ /* 0x000fc400078efcff */
[--C-:B------:R-:W-:Y:S01]  /*0ae0*/  LOP3.LUT R97, R124, 0x6, R175.reuse, 0xfe, !PT ;  /* 0x000000067c617812 */ /* 0x100fe200078efeaf */
[----:B------:R-:W-:Y:S01]  /*0af0*/  IMAD.HI.U32 R8, R6, R15, RZ ;  /* 0x0000000f06087227 */ /* 0x000fe200078e00ff */
[----:B------:R-:W-:Y:S02]  /*0b00*/  IABS R13, R94 ;  /* 0x0000005e000d7213 */ /* 0x000fe40000000000 */
[--C-:B------:R-:W-:Y:S01]  /*0b10*/  LOP3.LUT R98, R124, 0x8, R175.reuse, 0xfe, !PT ;  /* 0x000000087c627812 */ /* 0x100fe200078efeaf */
[----:B------:R-:W-:Y:S01]  /*0b20*/  IMAD.HI.U32 R9, R6, R17, RZ ;  /* 0x0000001106097227 */ /* 0x000fe200078e00ff */
[C-C-:B------:R-:W-:Y:S02]  /*0b30*/  LOP3.LUT R99, R124.reuse, 0xa, R175.reuse, 0xfe, !PT ;  /* 0x0000000a7c637812 */ /* 0x140fe400078efeaf */
[----:B------:R-:W-:Y:S01]  /*0b40*/  LOP3.LUT R100, R124, 0xc, R175, 0xfe, !PT ;  /* 0x0000000c7c647812 */ /* 0x000fe200078efeaf */
[----:B------:R-:W-:Y:S01]  /*0b50*/  IMAD.MOV R8, RZ, RZ, -R8 ;  /* 0x000000ffff087224 */ /* 0x000fe200078e0a08 */
[----:B------:R-:W-:Y:S01]  /*0b60*/  IABS R19, R99 ;  /* 0x0000006300137213 */ /* 0x000fe20000000000 */
[----:B------:R-:W-:Y:S01]  /*0b70*/  IMAD.MOV R10, RZ, RZ, -R9 ;  /* 0x000000ffff0a7224 */ /* 0x000fe200078e0a09 */
[----:B------:R-:W-:Y:S01]  /*0b80*/  IABS R21, R100 ;  /* 0x0000006400157213 */ /* 0x000fe20000000000 */
[----:B------:R-:W-:Y:S01]  /*0b90*/  IMAD.HI.U32 R7, R6, R13, RZ ;  /* 0x0000000d06077227 */ /* 0x000fe200078e00ff */
[----:B------:R-:W-:-:S02]  /*0ba0*/  IABS R23, R101 ;  /* 0x0000006500177213 */ /* 0x000fc40000000000 */
[----:B------:R-:W-:Y:S01]  /*0bb0*/  LOP3.LUT R102, R124, 0x10, R175, 0xfe, !PT ;  /* 0x000000107c667812 */ /* 0x000fe200078efeaf */
[C---:B------:R-:W-:Y:S01]  /*0bc0*/  IMAD R9, R2.reuse, R8, R15 ;  /* 0x0000000802097224 */ /* 0x040fe200078e020f */
[----:B------:R-:W-:Y:S01]  /*0bd0*/  IABS R15, R97 ;  /* 0x00000061000f7213 */ /* 0x000fe20000000000 */
[----:B------:R-:W-:Y:S01]  /*0be0*/  IMAD R11, R2, R10, R17 ;  /* 0x0000000a020b7224 */ /* 0x000fe200078e0211 */
[----:B------:R-:W-:Y:S01]  /*0bf0*/  IABS R17, R98 ;  /* 0x0000006200117213 */ /* 0x000fe20000000000 */
[----:B------:R-:W-:Y:S01]  /*0c00*/  IMAD.MOV R7, RZ, RZ, -R7 ;  /* 0x000000ffff077224 */ /* 0x000fe200078e0a07 */
[--C-:B------:R-:W-:Y:S01]  /*0c10*/  LOP3.LUT R106, R124, 0x18, R175.reuse, 0xfe, !PT ;  /* 0x000000187c6a7812 */ /* 0x100fe200078efeaf */
[----:B------:R-:W-:Y:S01]  /*0c20*/  IMAD.HI.U32 R4, R6, R15, RZ ;  /* 0x0000000f06047227 */ /* 0x000fe200078e00ff */
[--C-:B------:R-:W-:Y:S02]  /*0c30*/  LOP3.LUT R105, R124, 0x16, R175.reuse, 0xfe, !PT ;  /* 0x000000167c697812 */ /* 0x100fe400078efeaf */
[----:B------:R-:W-:Y:S01]  /*0c40*/  IABS R31, R106 ;  /* 0x0000006a001f7213 */ /* 0x000fe20000000000 */
[----:B------:R-:W-:Y:S01]  /*0c50*/  IMAD.HI.U32 R8, R6, R17, RZ ;  /* 0x0000001106087227 */ /* 0x000fe200078e00ff */
[----:B------:R-:W-:-:S02]  /*0c60*/  LOP3.LUT R107, R124, 0x1a, R175, 0xfe, !PT ;  /* 0x0000001a7c6b7812 */ /* 0x000fc400078efeaf */
[----:B------:R-:W-:Y:S01]  /*0c70*/  IABS R29, R105 ;  /* 0x00000069001d7213 */ /* 0x000fe20000000000 */
[----:B------:R-:W-:Y:S01]  /*0c80*/  IMAD.IADD R3, R12, 0x1, R3 ;  /* 0x000000010c037824 */ /* 0x000fe200078e0203 */
[----:B------:R-:W-:Y:S01]  /*0c90*/  IABS R33, R107 ;  /* 0x0000006b00217213 */ /* 0x000fe20000000000 */
[----:B------:R-:W-:Y:S01]  /*0ca0*/  IMAD R7, R2, R7, R13 ;  /* 0x0000000702077224 */ /* 0x000fe200078e020d */
[--C-:B------:R-:W-:Y:S01]  /*0cb0*/  LOP3.LUT R111, R124, 0x22, R175.reuse, 0xfe, !PT ;  /* 0x000000227c6f7812 */ /* 0x100fe200078efeaf */
[----:B------:R-:W-:Y:S01]  /*0cc0*/  IMAD.HI.U32 R10, R6, R19, RZ ;  /* 0x00000013060a7227 */ /* 0x000fe200078e00ff */
[----:B------:R-:W-:Y:S02]  /*0cd0*/  LOP3.LUT R110, R124, 0x20, R175, 0xfe, !PT ;  /* 0x000000207c6e7812 */ /* 0x000fe400078efeaf */
[----:B------:R-:W-:Y:S01]  /*0ce0*/  IABS R41, R111 ;  /* 0x0000006f00297213 */ /* 0x000fe20000000000 */
[----:B------:R-:W-:Y:S01]  /*0cf0*/  IMAD.HI.U32 R12, R6, R21, RZ ;  /* 0x00000015060c7227 */ /* 0x000fe200078e00ff */
[----:B------:R-:W-:-:S02]  /*0d00*/  IABS R39, R110 ;  /* 0x0000006e00277213 */ /* 0x000fc40000000000 */
[--C-:B------:R-:W-:Y:S01]  /*0d10*/  LOP3.LUT R112, R124, 0x24, R175.reuse, 0xfe, !PT ;  /* 0x000000247c707812 */ /* 0x100fe200078efeaf */
[----:B------:R-:W-:Y:S01]  /*0d20*/  IMAD.HI.U32 R13, R6, R23, RZ ;  /* 0x00000017060d7227 */ /* 0x000fe200078e00ff */
[C-C-:B------:R-:W-:Y:S02]  /*0d30*/  LOP3.LUT R114, R124.reuse, 0x28, R175.reuse, 0xfe, !PT ;  /* 0x000000287c727812 */ /* 0x140fe400078efeaf */
[----:B------:R-:W-:Y:S01]  /*0d40*/  IABS R43, R112 ;  /* 0x00000070002b7213 */ /* 0x000fe20000000000 */
[----:B------:R-:W-:Y:S01]  /*0d50*/  IMAD.MOV R4, RZ, RZ, -R4 ;  /* 0x000000ffff047224 */ /* 0x000fe200078e0a04 */
[----:B------:R-:W-:Y:S01]  /*0d60*/  IABS R49, R114 ;  /* 0x0000007200317213 */ /* 0x000fe20000000000 */
[----:B------:R-:W-:Y:S01]  /*0d70*/  IMAD.MOV R8, RZ, RZ, -R8 ;  /* 0x000000ffff087224 */ /* 0x000fe200078e0a08 */
[----:B------:R-:W-:Y:S01]  /*0d80*/  LOP3.LUT R103, R124, 0x12, R175, 0xfe, !PT ;  /* 0x000000127c677812 */ /* 0x000fe200078efeaf */
[----:B------:R-:W-:Y:S01]  /*0d90*/  IMAD.MOV R10, RZ, RZ, -R10 ;  /* 0x000000ffff0a7224 */ /* 0x000fe200078e0a0a */
[C---:B------:R-:W-:Y:S01]  /*0da0*/  ISETP.GT.U32.AND P1, PT, R2.reuse, R11, PT ;  /* 0x0000000b0200720c */ /* 0x040fe20003f24070 */
[----:B------:R-:W-:Y:S01]  /*0db0*/  IMAD.MOV R12, RZ, RZ, -R12 ;  /* 0x000000ffff0c7224 */ /* 0x000fe200078e0a0c */
[----:B------:R-:W-:Y:S01]  /*0dc0*/  IABS R25, R103 ;  /* 0x0000006700197213 */ /* 0x000fe20000000000 */
[----:B------:R-:W-:Y:S01]  /*0dd0*/  IMAD.MOV R16, RZ, RZ, -R13 ;  /* 0x000000ffff107224 */ /* 0x000fe200078e0a0d */
[C---:B------:R-:W-:Y:S01]  /*0de0*/  ISETP.GT.U32.AND P6, PT, R2.reuse, R7, PT ;  /* 0x000000070200720c */ /* 0x040fe20003fc4070 */
[----:B------:R-:W-:Y:S01]  /*0df0*/  IMAD R13, R2, R4, R15 ;  /* 0x00000004020d7224 */ /* 0x000fe200078e020f */
[----:B------:R-:W-:Y:S01]  /*0e00*/  LOP3.LUT R108, R124, 0x1c, R175, 0xfe, !PT ;  /* 0x0000001c7c6c7812 */ /* 0x000fe200078efeaf */
[----:B------:R-:W-:Y:S01]  /*0e10*/  IMAD R15, R2, R8, R17 ;  /* 0x00000008020f7224 */ /* 0x000fe200078e0211 */
[----:B------:R-:W-:Y:S01]  /*0e20*/  LOP3.LUT R104, R124, 0x14, R175, 0xfe, !PT ;  /* 0x000000147c687812 */ /* 0x000fe200078efeaf */
[C---:B------:R-:W-:Y:S01]  /*0e30*/  IMAD R17, R2.reuse, R10, R19 ;  /* 0x0000000a02117224 */ /* 0x040fe200078e0213 */
[C---:B------:R-:W-:Y:S01]  /*0e40*/  ISETP.GT.U32.AND P2, PT, R2.reuse, R13, PT ;  /* 0x0000000d0200720c */ /* 0x040fe20003f44070 */
[C---:B------:R-:W-:Y:S01]  /*0e50*/  IMAD R19, R2.reuse, R12, R21 ;  /* 0x0000000c02137224 */ /* 0x040fe200078e0215 */
[----:B------:R-:W-:Y:S01]  /*0e60*/  IABS R35, R108 ;  /* 0x0000006c00237213 */ /* 0x000fe20000000000 */
[----:B------:R-:W-:Y:S01]  /*0e70*/  IMAD R21, R2, R16, R23 ;  /* 0x0000001002157224 */ /* 0x000fe200078e0217 */
[----:B------:R-:W-:Y:S01]  /*0e80*/  IABS R23, R102 ;  /* 0x0000006600177213 */ /* 0x000fe20000000000 */
[----:B------:R-:W-:Y:S01]  /*0e90*/  IMAD.HI.U32 R12, R6, R29, RZ ;  /* 0x0000001d060c7227 */ /* 0x000fe200078e00ff */
[----:B------:R-:W-:-:S02]  /*0ea0*/  ISETP.GT.U32.AND P4, PT, R2, R17, PT ;  /* 0x000000110200720c */ /* 0x000fc40003f84070 */
[----:B------:R-:W-:Y:S01]  /*0eb0*/  ISETP.GT.U32.AND P5, PT, R2, R19, PT ;  /* 0x000000130200720c */ /* 0x000fe20003fa4070 */
[----:B------:R-:W-:Y:S01]  /*0ec0*/  IMAD.HI.U32 R4, R6, R23, RZ ;  /* 0x0000001706047227 */ /* 0x000fe200078e00ff */
[----:B------:R-:W-:Y:S02]  /*0ed0*/  IABS R27, R104 ;  /* 0x00000068001b7213 */ /* 0x000fe40000000000 */
[C-C-:B------:R-:W-:Y:S01]  /*0ee0*/  LOP3.LUT R113, R124.reuse, 0x26, R175.reuse, 0xfe, !PT ;  /* 0x000000267c717812 */ /* 0x140fe200078efeaf */
[----:B------:R-:W-:Y:S01]  /*0ef0*/  IMAD.MOV R16, RZ, RZ, -R4 ;  /* 0x000000ffff107224 */ /* 0x000fe200078e0a04 */
[--C-:B------:R-:W-:Y:S01]  /*0f00*/  LOP3.LUT R115, R124, 0x2a, R175.reuse, 0xfe, !PT ;  /* 0x0000002a7c737812 */ /* 0x100fe200078efeaf */
[----:B------:R-:W-:Y:S01]  /*0f10*/  IMAD.HI.U32 R4, R6, R31, RZ ;  /* 0x0000001f06047227 */ /* 0x000fe200078e00ff */
[----:B------:R-:W-:Y:S02]  /*0f20*/  IABS R45, R113 ;  /* 0x00000071002d7213 */ /* 0x000fe40000000000 */
[----:B------:R-:W-:Y:S01]  /*0f30*/  IABS R51, R115 ;  /* 0x0000007300337213 */ /* 0x000fe20000000000 */
[----:B------:R-:W-:Y:S01]  /*0f40*/  IMAD.MOV R4, RZ, RZ, -R4 ;  /* 0x000000ffff047224 */ /* 0x000fe200078e0a04 */
[----:B------:R-:W-:Y:S01]  /*0f50*/  LOP3.LUT R116, R124, 0x2c, R175, 0xfe, !PT ;  /* 0x0000002c7c747812 */ /* 0x000fe200078efeaf */
[----:B------:R-:W-:Y:S01]  /*0f60*/  IMAD R23, R2, R16, R23 ;  /* 0x0000001002177224 */ /* 0x000fe200078e0217 */
[----:B------:R-:W-:Y:S01]  /*0f70*/  LOP3.LUT R119, R124, 0x30, R175, 0xfe, !PT ;  /* 0x000000307c777812 */ /* 0x000fe200078efeaf */
[----:B------:R-:W-:Y:S01]  /*0f80*/  IMAD R31, R2, R4, R31 ;  /* 0x00000004021f7224 */ /* 0x000fe200078e021f */
[----:B------:R-:W-:Y:S01]  /*0f90*/  IABS R53, R116 ;  /* 0x0000007400357213 */ /* 0x000fe20000000000 */
[----:B------:R-:W-:Y:S01]  /*0fa0*/  IMAD.HI.U32 R4, R6, R33, RZ ;  /* 0x0000002106047227 */ /* 0x000fe200078e00ff */
[----:B------:R-:W-:-:S02]  /*0fb0*/  LOP3.LUT R120, R124, 0x34, R175, 0xfe, !PT ;  /* 0x000000347c787812 */ /* 0x000fc400078efeaf */
[----:B------:R-:W-:Y:S01]  /*0fc0*/  IABS R57, R119 ;  /* 0x0000007700397213 */ /* 0x000fe20000000000 */
[----:B------:R-:W-:Y:S01]  /*0fd0*/  IMAD.MOV R12, RZ, RZ, -R12 ;  /* 0x000000ffff0c7224 */ /* 0x000fe200078e0a0c */
[----:B------:R-:W-:Y:S01]  /*0fe0*/  IABS R61, R120 ;  /* 0x00000078003d7213 */ /* 0x000fe20000000000 */
[----:B------:R-:W-:Y:S01]  /*0ff0*/  IMAD.MOV R16, RZ, RZ, -R4 ;  /* 0x000000ffff107224 */ /* 0x000fe200078e0a04 */
[--C-:B------:R-:W-:Y:S01]  /*1000*/  LOP3.LUT R166, R124, 0x32, R175.reuse, 0xfe, !PT ;  /* 0x000000327ca67812 */ /* 0x100fe200078efeaf */
[----:B------:R-:W-:Y:S01]  /*1010*/  IMAD.HI.U32 R4, R6, R41, RZ ;  /* 0x0000002906047227 */ /* 0x000fe200078e00ff */
[----:B------:R-:W-:Y:S02]  /*1020*/  LOP3.LUT R123, R124, 0x38, R175, 0xfe, !PT ;  /* 0x000000387c7b7812 */ /* 0x000fe400078efeaf */
[----:B------:R-:W-:Y:S01]  /*1030*/  IABS R59, R166 ;  /* 0x000000a6003b7213 */ /* 0x000fe20000000000 */
[----:B------:R-:W-:Y:S01]  /*1040*/  IMAD R29, R2, R12, R29 ;  /* 0x0000000c021d7224 */ /* 0x000fe200078e021d */
[----:B------:R-:W-:Y:S01]  /*1050*/  LOP3.LUT R122, R124, 0x36, R175, 0xfe, !PT ;  /* 0x000000367c7a7812 */ /* 0x000fe200078efeaf */
[----:B------:R-:W-:Y:S01]  /*1060*/  IMAD.HI.U32 R12, R6, R39, RZ ;  /* 0x00000027060c7227 */ /* 0x000fe200078e00ff */
[----:B------:R-:W-:-:S02]  /*1070*/  IABS R65, R123 ;  /* 0x0000007b00417213 */ /* 0x000fc40000000000 */
[----:B------:R-:W-:Y:S01]  /*1080*/  IABS R63, R122 ;  /* 0x0000007a003f7213 */ /* 0x000fe20000000000 */
[----:B------:R-:W-:Y:S01]  /*1090*/  IMAD.MOV R4, RZ, RZ, -R4 ;  /* 0x000000ffff047224 */ /* 0x000fe200078e0a04 */
[C-C-:B------:R-:W-:Y:S01]  /*10a0*/  LOP3.LUT R168, R124.reuse, 0x3a, R175.reuse, 0xfe, !PT ;  /* 0x0000003a7ca87812 */ /* 0x140fe200078efeaf */
[----:B------:R-:W-:Y:S01]  /*10b0*/  IMAD.MOV R12, RZ, RZ, -R12 ;  /* 0x000000ffff0c7224 */ /* 0x000fe200078e0a0c */
[----:B------:R-:W-:Y:S01]  /*10c0*/  LOP3.LUT R170, R124, 0x3c, R175, 0xfe, !PT ;  /* 0x0000003c7caa7812 */ /* 0x000fe200078efeaf */
[----:B------:R-:W-:Y:S01]  /*10d0*/  IMAD R41, R2, R4, R41 ;  /* 0x0000000402297224 */ /* 0x000fe200078e0229 */
[----:B------:R-:W-:Y:S01]  /*10e0*/  IABS R67, R168 ;  /* 0x000000a800437213 */ /* 0x000fe20000000000 */
[----:B------:R-:W-:Y:S01]  /*10f0*/  IMAD.HI.U32 R4, R6, R43, RZ ;  /* 0x0000002b06047227 */ /* 0x000fe200078e00ff */
[----:B------:R-:W-:-:S03]  /*1100*/  IABS R69, R170 ;  /* 0x000000aa00457213 */ /* 0x000fc60000000000 */
[----:B------:R-:W-:Y:S02]  /*1110*/  IMAD R39, R2, R12, R39 ;  /* 0x0000000c02277224 */ /* 0x000fe400078e0227 */
[----:B------:R-:W-:Y:S02]  /*1120*/  IMAD.MOV R12, RZ, RZ, -R4 ;  /* 0x000000ffff0c7224 */ /* 0x000fe400078e0a04 */
[----:B------:R-:W-:-:S04]  /*1130*/  IMAD.HI.U32 R4, R6, R49, RZ ;  /* 0x0000003106047227 */ /* 0x000fc800078e00ff */
[----:B------:R-:W-:Y:S02]  /*1140*/  IMAD.MOV R4, RZ, RZ, -R4 ;  /* 0x000000ffff047224 */ /* 0x000fe400078e0a04 */
[----:B------:R-:W-:Y:S02]  /*1150*/  IMAD.IADD R118, R124, 0x1, R169 ;  /* 0x000000017c767824 */ /* 0x000fe400078e02a9 */
[C---:B------:R-:W-:Y:S01]  /*1160*/  IMAD R49, R2.reuse, R4, R49 ;  /* 0x0000000402317224 */ /* 0x040fe200078e0231 */
[----:B------:R-:W-:Y:S01]  /*1170*/  LEA R4, R3, UR4, 0x8 ;  /* 0x0000000403047c11 */ /* 0x000fe2000f8e40ff */
[----:B------:R-:W-:Y:S01]  /*1180*/  IMAD R43, R2, R12, R43 ;  /* 0x0000000c022b7224 */ /* 0x000fe200078e022b */
[----:B------:R-:W-:Y:S01]  /*1190*/  IABS R55, R118 ;  /* 0x0000007600377213 */ /* 0x000fe20000000000 */
[----:B------:R-:W-:-:S04]  /*11a0*/  IMAD.HI.U32 R8, R6, R25, RZ ;  /* 0x0000001906087227 */ /* 0x000fc800078e00ff */
[----:B------:R-:W-:Y:S02]  /*11b0*/  IMAD.IADD R121, R117, 0x1, R4 ;  /* 0x0000000175797824 */ /* 0x000fe400078e0204 */
[----:B------:R-:W-:-:S03]  /*11c0*/  IMAD.HI.U32 R3, R6, R55, RZ ;  /* 0x0000003706037227 */ /* 0x000fc600078e00ff */
[----:B------:R-:W-:Y:S01]  /*11d0*/  IABS R12, R121 ;  /* 0x00000079000c7213 */ /* 0x000fe20000000000 */
[----:B------:R-:W-:Y:S02]  /*11e0*/  IMAD.MOV R3, RZ, RZ, -R3 ;  /* 0x000000ffff037224 */ /* 0x000fe400078e0a03 */
[----:B------:R-:W-:Y:S02]  /*11f0*/  IMAD.MOV R8, RZ, RZ, -R8 ;  /* 0x000000ffff087224 */ /* 0x000fe400078e0a08 */
[----:B------:R-:W-:-:S04]  /*1200*/  IMAD.HI.U32 R5, R5, R12, RZ ;  /* 0x0000000c05057227 */ /* 0x000fc800078e00ff */
[----:B------:R-:W-:Y:S02]  /*1210*/  IMAD.MOV R5, RZ, RZ, -R5 ;  /* 0x000000ffff057224 */ /* 0x000fe400078e0a05 */
[----:B------:R-:W-:Y:S02]  /*1220*/  IMAD R55, R2, R3, R55 ;  /* 0x0000000302377224 */ /* 0x000fe400078e0237 */
[----:B------:R-:W-:Y:S02]  /*1230*/  IMAD R3, R14, R5, R12 ;  /* 0x000000050e037224 */ /* 0x000fe400078e020c */
[----:B------:R-:W-:Y:S02]  /*1240*/  IMAD R25, R2, R8, R25 ;  /* 0x0000000802197224 */ /* 0x000fe400078e0219 */
[--C-:B------:R-:W-:Y:S01]  /*1250*/  @!P1 IMAD.IADD R11, R11, 0x1, -R2.reuse ;  /* 0x000000010b0b9824 */ /* 0x100fe200078e0a02 */
[----:B------:R-:W-:Y:S01]  /*1260*/  ISETP.GT.U32.AND P0, PT, R14, R3, PT ;  /* 0x000000030e00720c */ /* 0x000fe20003f04070 */
[--C-:B------:R-:W-:Y:S01]  /*1270*/  @!P6 IMAD.IADD R7, R7, 0x1, -R2.reuse ;  /* 0x000000010707e824 */ /* 0x100fe200078e0a02 */
[C---:B------:R-:W-:Y:S01]  /*1280*/  ISETP.GT.U32.AND P1, PT, R2.reuse, R25, PT ;  /* 0x000000190200720c */ /* 0x040fe20003f24070 */
[--C-:B------:R-:W-:Y:S01]  /*1290*/  @!P2 IMAD.IADD R13, R13, 0x1, -R2.reuse ;  /* 0x000000010d0da824 */ /* 0x100fe200078e0a02 */
[C---:B------:R-:W-:Y:S01]  /*12a0*/  ISETP.GT.U32.AND P6, PT, R2.reuse, R21, PT ;  /* 0x000000150200720c */ /* 0x040fe20003fc4070 */
[--C-:B------:R-:W-:Y:S01]  /*12b0*/  @!P4 IMAD.IADD R17, R17, 0x1, -R2.reuse ;  /* 0x000000011111c824 */ /* 0x100fe200078e0a02 */
[C---:B------:R-:W-:Y:S01]  /*12c0*/  ISETP.GT.U32.AND P2, PT, R2.reuse, R7, PT ;  /* 0x000000070200720c */ /* 0x040fe20003f44070 */
[----:B------:R-:W-:Y:S01]  /*12d0*/  @!P5 IMAD.IADD R19, R19, 0x1, -R2 ;  /* 0x000000011313d824 */ /* 0x000fe200078e0a02 */
[----:B------:R-:W-:Y:S01]  /*12e0*/  ISETP.GT.U32.AND P4, PT, R2, R11, PT ;  /* 0x0000000b0200720c */ /* 0x000fe20003f84070 */
[----:B------:R-:W-:-:S02]  /*12f0*/  IMAD.IADD R109, R124, 0x1, R171 ;  /* 0x000000017c6d7824 */ /* 0x000fc400078e02ab */
[----:B------:R-:W-:-:S03]  /*1300*/  IMAD.HI.U32 R8, R6, R35, RZ ;  /* 0x0000002306087227 */ /* 0x000fc600078e00ff */
[----:B------:R-:W-:Y:S01]  /*1310*/  IABS R37, R109 ;  /* 0x0000006d00257213 */ /* 0x000fe20000000000 */
[----:B------:R-:W-:Y:S01]  /*1320*/  @!P0 IMAD.IADD R3, R3, 0x1, -R14 ;  /* 0x0000000103038824 */ /* 0x000fe200078e0a0e */
[C---:B------:R-:W-:Y:S01]  /*1330*/  ISETP.GT.U32.AND P0, PT, R2.reuse, R9, PT ;  /* 0x000000090200720c */ /* 0x040fe20003f04070 */
[--C-:B------:R-:W-:Y:S01]  /*1340*/  @!P1 IMAD.IADD R25, R25, 0x1, -R2.reuse ;  /* 0x0000000119199824 */ /* 0x100fe200078e0a02 */
[----:B------:R-:W-:Y:S01]  /*1350*/  ISETP.GT.U32.AND P1, PT, R2, R17, PT ;  /* 0x000000110200720c */ /* 0x000fe20003f24070 */
[--C-:B------:R-:W-:Y:S01]  /*1360*/  @!P6 IMAD.IADD R21, R21, 0x1, -R2.reuse ;  /* 0x000000011515e824 */ /* 0x100fe200078e0a02 */
[----:B------:R-:W-:Y:S01]  /*1370*/  ISETP.GT.U32.AND P3, PT, R14, R3, PT ;  /* 0x000000030e00720c */ /* 0x000fe20003f64070 */
[----:B------:R-:W-:Y:S01]  /*1380*/  IMAD.HI.U32 R10, R6, R27, RZ ;  /* 0x0000001b060a7227 */ /* 0x000fe200078e00ff */
[C---:B------:R-:W-:Y:S02]  /*1390*/  ISETP.GT.U32.AND P6, PT, R2.reuse, R13, PT ;  /* 0x0000000d0200720c */ /* 0x040fe40003fc4070 */
[C---:B------:R-:W-:Y:S01]  /*13a0*/  ISETP.GT.U32.AND P5, PT, R2.reuse, R25, PT ;  /* 0x000000190200720c */ /* 0x040fe20003fa4070 */
[----:B------:R-:W-:Y:S01]  /*13b0*/  @!P2 IMAD.IADD R7, R7, 0x1, -R2 ;  /* 0x000000010707a824 */ /* 0x000fe200078e0a02 */
[----:B------:R-:W-:Y:S01]  /*13c0*/  ISETP.GT.U32.AND P2, PT, R2, R19, PT ;  /* 0x000000130200720c */ /* 0x000fe20003f44070 */
[----:B------:R-:W-:-:S02]  /*13d0*/  IMAD.MOV R8, RZ, RZ, -R8 ;  /* 0x000000ffff087224 */ /* 0x000fc400078e0a08 */
[----:B------:R-:W-:Y:S01]  /*13e0*/  @!P0 IMAD.IADD R9, R9, 0x1, -R2 ;  /* 0x0000000109098824 */ /* 0x000fe200078e0a02 */
[C---:B------:R-:W-:Y:S01]  /*13f0*/  ISETP.GT.U32.AND P0, PT, R2.reuse, R23, PT ;  /* 0x000000170200720c */ /* 0x040fe20003f04070 */
[----:B------:R-:W-:Y:S02]  /*1400*/  IMAD.MOV R10, RZ, RZ, -R10 ;  /* 0x000000ffff0a7224 */ /* 0x000fe400078e0a0a */
[----:B------:R-:W-:Y:S01]  /*1410*/  @!P3 IMAD.IADD R3, R3, 0x1, -R14 ;  /* 0x000000010303b824 */ /* 0x000fe200078e0a0e */
[C---:B------:R-:W-:Y:S01]  /*1420*/  ISETP.GT.U32.AND P3, PT, R2.reuse, R15, PT ;  /* 0x0000000f0200720c */ /* 0x040fe20003f64070 */
[----:B------:R-:W-:Y:S01]  /*1430*/  @!P1 IMAD.IADD R17, R17, 0x1, -R2 ;  /* 0x0000000111119824 */ /* 0x000fe200078e0a02 */
[C---:B------:R-:W-:Y:S01]  /*1440*/  ISETP.GT.U32.AND P1, PT, R2.reuse, R31, PT ;  /* 0x0000001f0200720c */ /* 0x040fe20003f24070 */
[C---:B------:R-:W-:Y:S02]  /*1450*/  IMAD R35, R2.reuse, R8, R35 ;  /* 0x0000000802237224 */ /* 0x040fe400078e0223 */
[----:B------:R-:W-:-:S02]  /*1460*/  IMAD R27, R2, R10, R27 ;  /* 0x0000000a021b7224 */ /* 0x000fc400078e021b */
[----:B------:R-:W-:-:S04]  /*1470*/  IMAD.HI.U32 R8, R6, R45, RZ ;  /* 0x0000002d06087227 */ /* 0x000fc800078e00ff */
[--C-:B------:R-:W-:Y:S02]  /*1480*/  @!P0 IMAD.IADD R23, R23, 0x1, -R2.reuse ;  /* 0x0000000117178824 */ /* 0x100fe400078e0a02 */
[----:B------:R-:W-:Y:S01]  /*1490*/  @!P3 IMAD.IADD R15, R15, 0x1, -R2 ;  /* 0x000000010f0fb824 */ /* 0x000fe200078e0a02 */
[----:B------:R-:W-:Y:S01]  /*14a0*/  ISETP.GT.U32.AND P3, PT, R2, R9, PT ;  /* 0x000000090200720c */ /* 0x000fe20003f64070 */
[----:B------:R-:W-:-:S03]  /*14b0*/  IMAD.HI.U32 R10, R6, R37, RZ ;  /* 0x00000025060a7227 */ /* 0x000fc600078e00ff */
[C---:B------:R-:W-:Y:S01]  /*14c0*/  ISETP.GT.U32.AND P0, PT, R2.reuse, R15, PT ;  /* 0x0000000f0200720c */ /* 0x040fe20003f04070 */
[C---:B------:R-:W-:Y:S02]  /*14d0*/  IMAD R33, R2.reuse, R16, R33 ;  /* 0x0000001002217224 */ /* 0x040fe400078e0221 */
[----:B------:R-:W-:Y:S02]  /*14e0*/  IMAD.MOV R16, RZ, RZ, -R8 ;  /* 0x000000ffff107224 */ /* 0x000fe400078e0a08 */
[--C-:B------:R-:W-:Y:S01]  /*14f0*/  @!P4 IMAD.IADD R11, R11, 0x1, -R2.reuse ;  /* 0x000000010b0bc824 */ /* 0x100fe200078e0a02 */
[C---:B------:R-:W-:Y:S01]  /*1500*/  ISETP.GT.U32.AND P4, PT, R2.reuse, R23, PT ;  /* 0x000000170200720c */ /* 0x040fe20003f84070 */
[--C-:B------:R-:W-:Y:S01]  /*1510*/  @!P6 IMAD.IADD R13, R13, 0x1, -R2.reuse ;  /* 0x000000010d0de824 */ /* 0x100fe200078e0a02 */
[C---:B------:R-:W-:Y:S01]  /*1520*/  ISETP.GT.U32.AND P6, PT, R2.reuse, R27, PT ;  /* 0x0000001b0200720c */ /* 0x040fe20003fc4070 */
[----:B------:R-:W-:Y:S01]  /*1530*/  @!P3 IMAD.IADD R9, R9, 0x1, -R2 ;  /* 0x000000010909b824 */ /* 0x000fe200078e0a02 */
[----:B------:R-:W-:Y:S01]  /*1540*/  ISETP.GT.U32.AND P3, PT, R2, R21, PT ;  /* 0x000000150200720c */ /* 0x000fe20003f64070 */
[----:B------:R-:W-:-:S02]  /*1550*/  IMAD.MOV R10, RZ, RZ, -R10 ;  /* 0x000000ffff0a7224 */ /* 0x000fc400078e0a0a */
[C---:B------:R-:W-:Y:S02]  /*1560*/  IMAD R45, R2.reuse, R16, R45 ;  /* 0x00000010022d7224 */ /* 0x040fe400078e022d */
[--C-:B------:R-:W-:Y:S01]  /*1570*/  @!P0 IMAD.IADD R15, R15, 0x1, -R2.reuse ;  /* 0x000000010f0f8824 */ /* 0x100fe200078e0a02 */
[C---:B------:R-:W-:Y:S01]  /*1580*/  ISETP.GT.U32.AND P0, PT, R2.reuse, R29, PT ;  /* 0x0000001d0200720c */ /* 0x040fe20003f04070 */
[--C-:B------:R-:W-:Y:S01]  /*1590*/  @!P2 IMAD.IADD R19, R19, 0x1, -R2.reuse ;  /* 0x000000011313a824 */ /* 0x100fe200078e0a02 */
[C---:B------:R-:W-:Y:S01]  /*15a0*/  ISETP.GT.U32.AND P2, PT, R2.reuse, R33, PT ;  /* 0x000000210200720c */ /* 0x040fe20003f44070 */
[--C-:B------:R-:W-:Y:S01]  /*15b0*/  @!P5 IMAD.IADD R25, R25, 0x1, -R2.reuse ;  /* 0x000000011919d824 */ /* 0x100fe200078e0a02 */
[C---:B------:R-:W-:Y:S01]  /*15c0*/  ISETP.GT.U32.AND P5, PT, R2.reuse, R39, PT ;  /* 0x000000270200720c */ /* 0x040fe20003fa4070 */
[C---:B------:R-:W-:Y:S02]  /*15d0*/  IMAD R37, R2.reuse, R10, R37 ;  /* 0x0000000a02257224 */ /* 0x040fe400078e0225 */
[----:B------:R-:W-:Y:S01]  /*15e0*/  @!P3 IMAD.IADD R21, R21, 0x1, -R2 ;  /* 0x000000011515b824 */ /* 0x000fe200078e0a02 */
[----:B------:R-:W-:Y:S01]  /*15f0*/  ISETP.GT.U32.AND P3, PT, R2, R35, PT ;  /* 0x000000230200720c */ /* 0x000fe20003f64070 */
[----:B------:R-:W-:-:S04]  /*1600*/  IMAD.HI.U32 R10, R6, R51, RZ ;  /* 0x00000033060a7227 */ /* 0x000fc800078e00ff */
[----:B------:R-:W-:Y:S01]  /*1610*/  @!P1 IMAD.IADD R31, R31, 0x1, -R2 ;  /* 0x000000011f1f9824 */ /* 0x000fe200078e0a02 */
[C---:B------:R-:W-:Y:S01]  /*1620*/  ISETP.GT.U32.AND P1, PT, R2.reuse, R45, PT ;  /* 0x0000002d0200720c */ /* 0x040fe20003f24070 */
[----:B------:R-:W-:Y:S02]  /*1630*/  IMAD.MOV R10, RZ, RZ, -R10 ;  /* 0x000000ffff0a7224 */ /* 0x000fe400078e0a0a */
[--C-:B------:R-:W-:Y:S01]  /*1640*/  @!P4 IMAD.IADD R23, R23, 0x1, -R2.reuse ;  /* 0x000000011717c824 */ /* 0x100fe200078e0a02 */
[C---:B------:R-:W-:Y:S01]  /*1650*/  ISETP.GT.U32.AND P4, PT, R2.reuse, R37, PT ;  /* 0x000000250200720c */ /* 0x040fe20003f84070 */
[C---:B------:R-:W-:Y:S02]  /*1660*/  IMAD R51, R2.reuse, R10, R51 ;  /* 0x0000000a02337224 */ /* 0x040fe400078e0233 */
[--C-:B------:R-:W-:Y:S01]  /*1670*/  @!P6 IMAD.IADD R27, R27, 0x1, -R2.reuse ;  /* 0x000000011b1be824 */ /* 0x100fe200078e0a02 */
[C---:B------:R-:W-:Y:S01]  /*1680*/  ISETP.GT.U32.AND P6, PT, R2.reuse, R41, PT ;  /* 0x000000290200720c */ /* 0x040fe20003fc4070 */
        /* <DEDUP_REMOVED lines=8> */
[----:B------:R-:W-:-:S04]  /*1710*/  IMAD.HI.U32 R8, R6, R53, RZ ;  /* 0x0000003506087227 */ /* 0x000fc800078e00ff */
[----:B------:R-:W-:Y:S01]  /*1720*/  @!P1 IMAD.IADD R45, R45, 0x1, -R2 ;  /* 0x000000012d2d9824 */ /* 0x000fe200078e0a02 */
[C---:B------:R-:W-:Y:S01]  /*1730*/  ISETP.GT.U32.AND P1, PT, R2.reuse, R33, PT ;  /* 0x000000210200720c */ /* 0x040fe20003f24070 */
[----:B------:R-:W-:Y:S02]  /*1740*/  IMAD.MOV R8, RZ, RZ, -R8 ;  /* 0x000000ffff087224 */ /* 0x000fe400078e0a08 */
[--C-:B------:R-:W-:Y:S02]  /*1750*/  @!P4 IMAD.IADD R37, R37, 0x1, -R2.reuse ;  /* 0x000000012525c824 */ /* 0x100fe400078e0a02 */
[C---:B------:R-:W-:Y:S02]  /*1760*/  IMAD R53, R2.reuse, R8, R53 ;  /* 0x0000000802357224 */ /* 0x040fe400078e0235 */
        /* <DEDUP_REMOVED lines=8> */
[----:B------:R-:W-:Y:S01]  /*17f0*/  IMAD.HI.U32 R4, R6, R57, RZ ;  /* 0x0000003906047227 */ /* 0x000fe200078e00ff */
[----:B------:R-:W-:-:S03]  /*1800*/  ISETP.GT.U32.AND P5, PT, R2, R41, PT ;  /* 0x000000290200720c */ /* 0x000fc60003fa4070 */
[--C-:B------:R-:W-:Y:S01]  /*1810*/  @!P2 IMAD.IADD R49, R49, 0x1, -R2.reuse ;  /* 0x000000013131a824 */ /* 0x100fe200078e0a02 */
[C---:B------:R-:W-:Y:S01]  /*1820*/  ISETP.GT.U32.AND P2, PT, R2.reuse, R35, PT ;  /* 0x000000230200720c */ /* 0x040fe20003f44070 */
[----:B------:R-:W-:Y:S01]  /*1830*/  @!P1 IMAD.IADD R33, R33, 0x1, -R2 ;  /* 0x0000000121219824 */ /* 0x000fe200078e0a02 */
[----:B------:R-:W-:Y:S01]  /*1840*/  ISETP.GT.U32.AND P1, PT, R2, R45, PT ;  /* 0x0000002d0200720c */ /* 0x000fe20003f24070 */
[----:B------:R-:W-:-:S04]  /*1850*/  IMAD.HI.U32 R10, R6, R61, RZ ;  /* 0x0000003d060a7227 */ /* 0x000fc800078e00ff */
[----:B------:R-:W-:Y:S02]  /*1860*/  IMAD.MOV R4, RZ, RZ, -R4 ;  /* 0x000000ffff047224 */ /* 0x000fe400078e0a04 */
[----:B------:R-:W-:Y:S02]  /*1870*/  IMAD.MOV R10, RZ, RZ, -R10 ;  /* 0x000000ffff0a7224 */ /* 0x000fe400078e0a0a */
[C---:B------:R-:W-:Y:S02]  /*1880*/  IMAD R57, R2.reuse, R4, R57 ;  /* 0x0000000402397224 */ /* 0x040fe400078e0239 */
        /* <DEDUP_REMOVED lines=10> */
[----:B------:R-:W-:-:S04]  /*1930*/  IMAD.HI.U32 R5, R6, R65, RZ ;  /* 0x0000004106057227 */ /* 0x000fc800078e00ff */
[--C-:B------:R-:W-:Y:S01]  /*1940*/  @!P2 IMAD.IADD R35, R35, 0x1, -R2.reuse ;  /* 0x000000012323a824 */ /* 0x100fe200078e0a02 */
[C---:B------:R-:W-:Y:S01]  /*1950*/  ISETP.GT.U32.AND P2, PT, R2.reuse, R49, PT ;  /* 0x000000310200720c */ /* 0x040fe20003f44070 */
[----:B------:R-:W-:Y:S01]  /*1960*/  @!P1 IMAD.IADD R45, R45, 0x1, -R2 ;  /* 0x000000012d2d9824 */ /* 0x000fe200078e0a02 */
[----:B------:R-:W-:Y:S01]  /*1970*/  ISETP.GT.U32.AND P1, PT, R2, R61, PT ;  /* 0x0000003d0200720c */ /* 0x000fe20003f24070 */
[----:B------:R-:W-:Y:S02]  /*1980*/  IMAD.MOV R8, RZ, RZ, -R8 ;  /* 0x000000ffff087224 */ /* 0x000fe400078e0a08 */
[----:B------:R-:W-:Y:S02]  /*1990*/  IMAD.IADD R124, R124, 0x1, R167 ;  /* 0x000000017c7c7824 */ /* 0x000fe400078e02a7 */
[----:B------:R-:W-:-:S03]  /*19a0*/  IMAD.HI.U32 R4, R6, R63, RZ ;  /* 0x0000003f06047227 */ /* 0x000fc600078e00ff */
[----:B------:R-:W-:Y:S01]  /*19b0*/  IABS R71, R124 ;  /* 0x0000007c00477213 */ /* 0x000fe20000000000 */
[----:B------:R-:W-:Y:S02]  /*19c0*/  IMAD.MOV R5, RZ, RZ, -R5 ;  /* 0x000000ffff057224 */ /* 0x000fe400078e0a05 */
[C---:B------:R-:W-:Y:S02]  /*19d0*/  IMAD R59, R2.reuse, R8, R59 ;  /* 0x00000008023b7224 */ /* 0x040fe400078e023b */
[----:B------:R-:W-:Y:S02]  /*19e0*/  IMAD.MOV R10, RZ, RZ, -R4 ;  /* 0x000000ffff0a7224 */ /* 0x000fe400078e0a04 */
[C---:B------:R-:W-:Y:S02]  /*19f0*/  IMAD R65, R2.reuse, R5, R65 ;  /* 0x0000000502417224 */ /* 0x040fe400078e0241 */
[C---:B------:R-:W-:Y:S01]  /*1a00*/  IMAD R63, R2.reuse, R10, R63 ;  /* 0x0000000a023f7224 */ /* 0x040fe200078e023f */
[----:B------:R-:W0:Y:S01]  /*1a10*/  LDS R5, [UR9] ;  /* 0x00000009ff057984 */ /* 0x000e220008000800 */
[--C-:B------:R-:W-:Y:S01]  /*1a20*/  @!P6 IMAD.IADD R29, R29, 0x1, -R2.reuse ;  /* 0x000000011d1de824 */ /* 0x100fe200078e0a02 */
[C---:B------:R-:W-:Y:S01]  /*1a30*/  ISETP.GT.U32.AND P6, PT, R2.reuse, R53, PT ;  /* 0x000000350200720c */ /* 0x040fe20003fc4070 */
[--C-:B------:R-:W-:Y:S01]  /*1a40*/  @!P4 IMAD.IADD R39, R39, 0x1, -R2.reuse ;  /* 0x000000012727c824 */ /* 0x100fe200078e0a02 */
[C---:B------:R-:W-:Y:S01]  /*1a50*/  ISETP.GT.U32.AND P4, PT, R2.reuse, R55, PT ;  /* 0x000000370200720c */ /* 0x040fe20003f84070 */
[--C-:B------:R-:W-:Y:S01]  /*1a60*/  @!P0 IMAD.IADD R43, R43, 0x1, -R2.reuse ;  /* 0x000000012b2b8824 */ /* 0x100fe200078e0a02 */
[C---:B------:R-:W-:Y:S01]  /*1a70*/  ISETP.GT.U32.AND P0, PT, R2.reuse, R59, PT ;  /* 0x0000003b0200720c */ /* 0x040fe20003f04070 */
[--C-:B------:R-:W-:Y:S01]  /*1a80*/  @!P3 IMAD.IADD R51, R51, 0x1, -R2.reuse ;  /* 0x000000013333b824 */ /* 0x100fe200078e0a02 */
[----:B------:R-:W-:Y:S01]  /*1a90*/  ISETP.GT.U32.AND P3, PT, R2, R65, PT ;  /* 0x000000410200720c */ /* 0x000fe20003f64070 */
[----:B------:R-:W-:-:S02]  /*1aa0*/  @!P5 IMAD.IADD R57, R57, 0x1, -R2 ;  /* 0x000000013939d824 */ /* 0x000fc400078e0a02 */
[----:B------:R-:W-:-:S04]  /*1ab0*/  IMAD.HI.U32 R8, R6, R67, RZ ;  /* 0x0000004306087227 */ /* 0x000fc800078e00ff */
[----:B------:R-:W-:-:S04]  /*1ac0*/  IMAD.HI.U32 R4, R6, R69, RZ ;  /* 0x0000004506047227 */ /* 0x000fc800078e00ff */
[----:B------:R-:W-:-:S04]  /*1ad0*/  IMAD.HI.U32 R6, R6, R71, RZ ;  /* 0x0000004706067227 */ /* 0x000fc800078e00ff */
[--C-:B------:R-:W-:Y:S01]  /*1ae0*/  @!P2 IMAD.IADD R49, R49, 0x1, -R2.reuse ;  /* 0x000000013131a824 */ /* 0x100fe200078e0a02 */
[C---:B------:R-:W-:Y:S01]  /*1af0*/  ISETP.GT.U32.AND P2, PT, R2.reuse, R63, PT ;  /* 0x0000003f0200720c */ /* 0x040fe20003f44070 */
[----:B------:R-:W-:Y:S01]  /*1b00*/  @!P1 IMAD.IADD R61, R61, 0x1, -R2 ;  /* 0x000000013d3d9824 */ /* 0x000fe200078e0a02 */
[C---:B------:R-:W-:Y:S01]  /*1b10*/  ISETP.GT.U32.AND P1, PT, R2.reuse, R57, PT ;  /* 0x000000390200720c */ /* 0x040fe20003f24070 */
[----:B------:R-:W-:Y:S02]  /*1b20*/  IMAD.MOV R8, RZ, RZ, -R8 ;  /* 0x000000ffff087224 */ /* 0x000fe400078e0a08 */
[----:B------:R-:W-:Y:S02]  /*1b30*/  IMAD.MOV R4, RZ, RZ, -R4 ;  /* 0x000000ffff047224 */ /* 0x000fe400078e0a04 */
[----:B------:R-:W-:Y:S02]  /*1b40*/  IMAD.MOV R6, RZ, RZ, -R6 ;  /* 0x000000ffff067224 */ /* 0x000fe400078e0a06 */
[----:B------:R-:W-:-:S02]  /*1b50*/  IMAD R67, R2, R8, R67 ;  /* 0x0000000802437224 */ /* 0x000fc400078e0243 */
        /* <DEDUP_REMOVED lines=14> */
[----:B------:R-:W-:Y:S01]  /*1c40*/  IMAD.SHL.U32 R4, R132, 0x200000, RZ ;  /* 0x0020000084047824 */ /* 0x000fe200078e00ff */
[----:B------:R-:W-:Y:S01]  /*1c50*/  ISETP.GT.U32.AND P0, PT, R2, R55, PT ;  /* 0x000000370200720c */ /* 0x000fe20003f04070 */
[--C-:B------:R-:W-:Y:S01]  /*1c60*/  @!P6 IMAD.IADD R67, R67, 0x1, -R2.reuse ;  /* 0x000000014343e824 */ /* 0x100fe200078e0a02 */
[----:B------:R-:W-:Y:S01]  /*1c70*/  ISETP.NE.AND P6, PT, R46, RZ, PT ;  /* 0x000000ff2e00720c */ /* 0x000fe20003fc5270 */
[--C-:B------:R-:W-:Y:S01]  /*1c80*/  @!P4 IMAD.IADD R69, R69, 0x1, -R2.reuse ;  /* 0x000000014545c824 */ /* 0x100fe200078e0a02 */
[----:B------:R-:W-:Y:S01]  /*1c90*/  ISETP.GE.AND P4, PT, R121, RZ, PT ;  /* 0x000000ff7900720c */ /* 0x000fe20003f86270 */
[--C-:B------:R-:W-:Y:S01]  /*1ca0*/  @!P5 IMAD.IADD R71, R71, 0x1, -R2.reuse ;  /* 0x000000014747d824 */ /* 0x100fe200078e0a02 */
[----:B------:R-:W-:Y:S01]  /*1cb0*/  LOP3.LUT R4, R4, 0x600000, RZ, 0xc0, !PT ;  /* 0x0060000004047812 */ /* 0x000fe200078ec0ff */
[--C-:B------:R-:W-:Y:S01]  /*1cc0*/  @!P3 IMAD.IADD R61, R61, 0x1, -R2.reuse ;  /* 0x000000013d3db824 */ /* 0x100fe200078e0a02 */
[----:B------:R-:W-:Y:S01]  /*1cd0*/  BAR.SYNC.DEFER_BLOCKING 0x0 ;  /* 0x0000000000007b1d */ /* 0x000fe20000010000 */
[--C-:B------:R-:W-:Y:S01]  /*1ce0*/  @!P2 IMAD.IADD R59, R59, 0x1, -R2.reuse ;  /* 0x000000013b3ba824 */ /* 0x100fe200078e0a02 */
[C---:B------:R-:W-:Y:S01]  /*1cf0*/  ISETP.GT.U32.AND P2, PT, R2.reuse, R67, PT ;  /* 0x000000430200720c */ /* 0x040fe20003f44070 */
[--C-:B------:R-:W-:Y:S01]  /*1d00*/  @!P1 IMAD.IADD R65, R65, 0x1, -R2.reuse ;  /* 0x0000000141419824 */ /* 0x100fe200078e0a02 */
[C---:B------:R-:W-:Y:S01]  /*1d10*/  ISETP.GT.U32.AND P3, PT, R2.reuse, R69, PT ;  /* 0x000000450200720c */ /* 0x040fe20003f64070 */
[----:B------:R-:W-:Y:S01]  /*1d20*/  @!P0 IMAD.IADD R55, R55, 0x1, -R2 ;  /* 0x0000000137378824 */ /* 0x000fe200078e0a02 */
[----:B------:R-:W-:-:S02]  /*1d30*/  ISETP.GT.U32.AND P5, PT, R2, R71, PT ;  /* 0x000000470200720c */ /* 0x000fc40003fa4070 */
[----:B------:R-:W-:Y:S02]  /*1d40*/  ISETP.GE.AND P1, PT, R94, RZ, PT ;  /* 0x000000ff5e00720c */ /* 0x000fe40003f26270 */
[----:B------:R-:W-:Y:S01]  /*1d50*/  R2UR UR10, R4 ;  /* 0x00000000040a72ca */ /* 0x000fe200000e0000 */
[----:B------:R-:W-:Y:S01]  /*1d60*/  IMAD.MOV.U32 R4, RZ, RZ, R3 ;  /* 0x000000ffff047224 */ /* 0x000fe200078e0003 */
[----:B------:R-:W-:Y:S01]  /*1d70*/  ISETP.GT.U32.AND P0, PT, R2, R63, PT ;  /* 0x0000003f0200720c */ /* 0x000fe20003f04070 */
[----:B-----5:R-:W-:Y:S01]  /*1d80*/  IMAD R3, R175, R164, RZ ;  /* 0x000000a4af037224 */ /* 0x020fe200078e02ff */
[----:B0-----:R-:W-:Y:S01]  /*1d90*/  R2UR UR8, R5 ;  /* 0x00000000050872ca */ /* 0x001fe200000e0000 */
[----:B------:R-:W-:Y:S01]  /*1da0*/  @!P4 IMAD.MOV R4, RZ, RZ, -R4 ;  /* 0x000000ffff04c224 */ /* 0x000fe200078e0a04 */
[----:B------:R-:W-:Y:S01]  /*1db0*/  ISETP.GE.AND P4, PT, R96, RZ, PT ;  /* 0x000000ff6000720c */ /* 0x000fe20003f86270 */
[--C-:B------:R-:W-:Y:S01]  /*1dc0*/  @!P2 IMAD.IADD R67, R67, 0x1, -R2.reuse ;  /* 0x000000014343a824 */ /* 0x100fe200078e0a02 */
[----:B------:R-:W-:Y:S01]  /*1dd0*/  ISETP.GE.AND P2, PT, R95, RZ, PT ;  /* 0x000000ff5f00720c */ /* 0x000fe20003f46270 */
[--C-:B------:R-:W-:Y:S01]  /*1de0*/  @!P3 IMAD.IADD R69, R69, 0x1, -R2.reuse ;  /* 0x000000014545b824 */ /* 0x100fe200078e0a02 */
[----:B------:R-:W-:Y:S01]  /*1df0*/  ISETP.GE.AND P3, PT, R98, RZ, PT ;  /* 0x000000ff6200720c */ /* 0x000fe20003f66270 */
[--C-:B------:R-:W-:Y:S01]  /*1e00*/  @!P5 IMAD.IADD R71, R71, 0x1, -R2.reuse ;  /* 0x000000014747d824 */ /* 0x100fe200078e0a02 */
[----:B------:R-:W-:Y:S01]  /*1e10*/  ISETP.GE.AND P5, PT, R97, RZ, PT ;  /* 0x000000ff6100720c */ /* 0x000fe20003fa6270 */
[----:B------:R-:W-:Y:S01]  /*1e20*/  @!P1 IMAD.MOV R7, RZ, RZ, -R7 ;  /* 0x000000ffff079224 */ /* 0x000fe200078e0a07 */
[----:B------:R-:W-:Y:S01]  /*1e30*/  ISETP.GE.AND P1, PT, R99, RZ, PT ;  /* 0x000000ff6300720c */ /* 0x000fe20003f26270 */
[----:B------:R-:W-:Y:S01]  /*1e40*/  IMAD R5, R164, 0x2, R3 ;  /* 0x00000002a4057824 */ /* 0x000fe200078e0203 */
[----:B------:R-:W-:Y:S01]  /*1e50*/  @!P6 LOP3.LUT R4, RZ, R46, RZ, 0x33, !PT ;  /* 0x0000002eff04e212 */ /* 0x000fe200078e33ff */
[----:B------:R-:W-:Y:S01]  /*1e60*/  @!P0 IMAD.IADD R63, R63, 0x1, -R2 ;  /* 0x000000013f3f8824 */ /* 0x000fe200078e0a02 */
[----:B------:R-:W-:Y:S01]  /*1e70*/  ISETP.GE.AND P6, PT, R124, RZ, PT ;  /* 0x000000ff7c00720c */ /* 0x000fe20003fc6270 */
[----:B------:R-:W-:Y:S01]  /*1e80*/  @!P4 IMAD.MOV R11, RZ, RZ, -R11 ;  /* 0x000000ffff0bc224 */ /* 0x000fe200078e0a0b */
        /* <DEDUP_REMOVED lines=9> */
[----:B------:R-:W-:Y:S01]  /*1f20*/  IMAD R75, R164, 0x2, R5 ;  /* 0x00000002a44b7824 */ /* 0x000fe200078e0205 */
[----:B------:R-:W-:Y:S01]  /*1f30*/  ISETP.NE.AND P0, PT, R47, RZ, PT ;  /* 0x000000ff2f00720c */ /* 0x000fe20003f05270 */
[----:B------:R-:W-:Y:S01]  /*1f40*/  @!P6 IMAD.MOV R71, RZ, RZ, -R71 ;  /* 0x000000ffff47e224 */ /* 0x000fe200078e0a47 */
[----:B------:R-:W-:Y:S01]  /*1f50*/  LOP3.LUT R2, RZ, R47, RZ, 0x33, !PT ;  /* 0x0000002fff027212 */ /* 0x000fe200078e33ff */
        /* <DEDUP_REMOVED lines=11> */
[----:B------:R-:W-:Y:S01]  /*2010*/  SEL R16, R2, R7, !P0 ;  /* 0x0000000702107207 */ /* 0x000fe20004000000 */
[----:B------:R-:W-:Y:S01]  /*2020*/  IMAD R83, R4, R89, RZ ;  /* 0x0000005904537224 */ /* 0x000fe200078e02ff */
[----:B------:R-:W-:Y:S01]  /*2030*/  SEL R18, R2, R9, !P0 ;  /* 0x0000000902127207 */ /* 0x000fe20004000000 */
        /* <DEDUP_REMOVED lines=11> */
[C---:B------:R-:W-:Y:S01]  /*20f0*/  SEL R20, R2.reuse, R11, !P0 ;  /* 0x0000000b02147207 */ /* 0x040fe20004000000 */
[----:B------:R-:W-:Y:S01]  /*2100*/  UIADD3 UR10, UPT, UPT, UR8, UR10, URZ ;  /* 0x0000000a080a7290 */ /* 0x000fe2000fffe0ff */
        /* <DEDUP_REMOVED lines=12> */
[----:B------:R-:W-:-:S02]  /*21d0*/  SEL R24, R2, R15, !P0 ;  /* 0x0000000f02187207 */ /* 0x000fc40004000000 */
        /* <DEDUP_REMOVED lines=13> */
[C---:B------:R-:W-:Y:S01]  /*22b0*/  SEL R28, R2.reuse, R19, !P0 ;  /* 0x00000013021c7207 */ /* 0x040fe20004000000 */
[----:B------:R-:W-:Y:S01]  /*22c0*/  @!P4 IMAD.MOV R63, RZ, RZ, -R63 ;  /* 0x000000ffff3fc224 */ /* 0x000fe200078e0a3f */
        /* <DEDUP_REMOVED lines=8> */
[----:B------:R-:W-:-:S02]  /*2350*/  SEL R38, R2, R29, !P0 ;  /* 0x0000001d02267207 */ /* 0x000fc40004000000 */
[C---:B------:R-:W-:Y:S02]  /*2360*/  SEL R40, R2.reuse, R31, !P0 ;  /* 0x0000001f02287207 */ /* 0x040fe40004000000 */
[C---:B------:R-:W-:Y:S02]  /*2370*/  SEL R42, R2.reuse, R33, !P0 ;  /* 0x00000021022a7207 */ /* 0x040fe40004000000 */
[C---:B------:R-:W-:Y:S02]  /*2380*/  SEL R44, R2.reuse, R35, !P0 ;  /* 0x00000023022c7207 */ /* 0x040fe40004000000 */
[C---:B------:R-:W-:Y:S02]  /*2390*/  SEL R46, R2.reuse, R37, !P0 ;  /* 0x00000025022e7207 */ /* 0x040fe40004000000 */
[C---:B------:R-:W-:Y:S02]  /*23a0*/  SEL R47, R2.reuse, R39, !P0 ;  /* 0x00000027022f7207 */ /* 0x040fe40004000000 */
        /* <DEDUP_REMOVED lines=13> */
[----:B------:R-:W-:Y:S02]  /*2480*/  SEL R71, R2, R71, !P0 ;  /* 0x0000004702477207 */ /* 0x000fe40004000000 */
[----:B------:R-:W-:Y:S02]  /*2490*/  LOP3.LUT P1, RZ, R0, 0x7f, RZ, 0xc0, !PT ;  /* 0x0000007f00ff7812 */ /* 0x000fe4000782c0ff */
[----:B------:R-:W-:Y:S01]  /*24a0*/  ISETP.GT.AND P0, PT, R178, 0x3f, PT ;  /* 0x0000003fb200780c */ /* 0x000fe20003f04270 */
[----:B----4-:R-:W-:-:S12]  /*24b0*/  BRA.U UP0, `(.L_x_5) ;  /* 0x0000000100187547 */ /* 0x010fd8000b800000 */
[----:B------:R-:W-:Y:S01]  /*24c0*/  ELECT P2, URZ, PT ;  /* 0x0000000000ff782f */ /* 0x000fe20003840000 */
[----:B------:R-:W-:Y:S01]  /*24d0*/  IMAD.MOV.U32 R2, RZ, RZ, 0x1 ;  /* 0x00000001ff027424 */ /* 0x000fe200078e00ff */
[----:B------:R-:W-:Y:S01]  /*24e0*/  UMOV UR4, 0x40 ;  /* 0x0000004000047882 */ /* 0x000fe20000000000 */
[----:B------:R-:W-:Y:S01]  /*24f0*/  UVIRTCOUNT.DEALLOC.SMPOOL 0x80 ;  /* 0x000000800000784c */ /* 0x000fe20000000000 */
[----:B------:R-:W-:-:S09]  /*2500*/  ULEA UR4, UR5, UR4, 0x18 ;  /* 0x0000000405047291 */ /* 0x000fd2000f8ec0ff */
[----:B------:R0:W-:Y:S03]  /*2510*/  @P2 STS.U8 [UR4], R2 ;  /* 0x00000002ff002988 */ /* 0x0001e60008000004 */
.L_x_5:
[----:B------:R-:W-:Y:S01]  /*2520*/  STTM.16dp32bit_t0_t15.x32 tmem[UR10], RZ ;  /* 0x000000ff000079ed */ /* 0x000fe20008a8000a */
[----:B------:R-:W-:Y:S01]  /*2530*/  STTM.16dp32bit_t16_t31.x32 tmem[UR10+0x20], RZ ;  /* 0x000020ff000079ed */ /* 0x000fe20008aa000a */
[----:B------:R-:W1:Y:S02]  /*2540*/  FENCE.VIEW.ASYNC.T ;  /* 0x00000000000073c6 */ /* 0x000e640000000200 */
[----:B-1----:R-:W-:Y:S01]  /*2550*/  VOTEU.ALL UP1, P1 ;  /* 0x0000000000ff7886 */ /* 0x002fe20000820000 */
[----:B------:R-:W-:Y:S01]  /*2560*/  VOTEU.ALL UP2, P1 ;  /* 0x0000000000ff7886 */ /* 0x000fe20000840000 */
[----:B------:R-:W-:Y:S01]  /*2570*/  IMAD R133, R164, 0x4, R129 ;  /* 0x00000004a4857824 */ /* 0x000fe200078e0281 */
[----:B------:R-:W-:Y:S01]  /*2580*/  ISETP.LT.AND P3, PT, R179, R88, P0 ;  /* 0x00000058b300720c */ /* 0x000fe20000761270 */
[----:B------:R-:W-:Y:S01]  /*2590*/  IMAD.SHL.U32 R82, R83, 0x2, RZ ;  /* 0x0000000253527824 */ /* 0x000fe200078e00ff */
[----:B------:R-:W-:-:S04]  /*25a0*/  @!UP1 UIADD3 UR4, UPT, UPT, -UR6, 0x100000, URZ ;  /* 0x0010000006049890 */ /* 0x000fc8000fffe1ff */
[----:B------:R-:W-:Y:S02]  /*25b0*/  @!UP1 USHF.L.U32 UR5, UR4, 0xb, URZ ;  /* 0x0000000b04059899 */ /* 0x000fe400080006ff */
[----:B------:R-:W-:Y:S01]  /*25c0*/  @!UP1 USHF.L.U32 UR4, UR4, 0x1, URZ ;  /* 0x0000000104049899 */ /* 0x000fe200080006ff */
[----:B------:R-:W-:Y:S01]  /*25d0*/  BAR.SYNC.DEFER_BLOCKING 0x0 ;  /* 0x0000000000007b1d */ /* 0x000fe20000010000 */
[----:B------:R-:W-:Y:S01]  /*25e0*/  IMAD R137, R164, 0x2, R133 ;  /* 0x00000002a4897824 */ /* 0x000fe200078e0285 */
[----:B------:R-:W-:Y:S02]  /*25f0*/  ISETP.LT.AND P2, PT, R181, R88, P0 ;  /* 0x00000058b500720c */ /* 0x000fe40000741270 */
[----:B------:R-:W-:Y:S01]  /*2600*/  IADD3 R80, P4, PT, R82, UR12, RZ ;  /* 0x0000000c52507c10 */ /* 0x000fe2000ff9e0ff */
[----:B------:R-:W-:-:S03]  /*2610*/  IMAD R141, R164, 0x2, R137 ;  /* 0x00000002a48d7824 */ /* 0x000fc600078e0289 */
[----:B------:R-:W-:Y:S01]  /*2620*/  LEA.HI.X.SX32 R128, R83, UR13, 0x1, P4 ;  /* 0x0000000d53807c11 */ /* 0x000fe2000a0f0eff */
[----:B------:R-:W-:Y:S01]  /*2630*/  IMAD R79, R164, 0x2, R141 ;  /* 0x00000002a44f7824 */ /* 0x000fe200078e028d */
[----:B------:R-:W-:-:S03]  /*2640*/  LEA R6, P4, R159, R80, 0x1 ;  /* 0x000000509f067211 */ /* 0x000fc600078808ff */
[C---:B------:R-:W-:Y:S01]  /*2650*/  IMAD R11, R164.reuse, 0x2, R79 ;  /* 0x00000002a40b7824 */ /* 0x040fe200078e024f */
[----:B------:R-:W-:Y:S01]  /*2660*/  LEA.HI.X.SX32 R7, R159, R128, 0x1, P4 ;  /* 0x000000809f077211 */ /* 0x000fe200020f0eff */
[----:B------:R-:W1:Y:S02]  /*2670*/  FENCE.VIEW.ASYNC.S ;  /* 0x00000000000073c6 */ /* 0x000e640000000000 */
[----:B-1----:R1:W2:Y:S02]  /*2680*/  @!UP2 SYNCS.EXCH.64 URZ, [UR11], UR4 ;  /* 0x000000040bffa5b2 */ /* 0x0022a40008000100 */
[----:B--2---:R-:W-:Y:S01]  /*2690*/  BAR.SYNC.DEFER_BLOCKING 0x0 ;  /* 0x0000000000007b1d */ /* 0x004fe20000010000 */
[----:B------:R-:W-:-:S04]  /*26a0*/  IMAD R13, R164, 0x2, R11 ;  /* 0x00000002a40d7824 */ /* 0x000fc800078e020b */
[----:B------:R-:W-:Y:S01]  /*26b0*/  IMAD R17, R164, 0x2, R13 ;  /* 0x00000002a4117824 */ /* 0x000fe200078e020d */
[----:B------:R-:W-:-:S03]  /*26c0*/  LOP3.LUT R185, R175, 0x18, RZ, 0xfc, !PT ;  /* 0x00000018afb97812 */ /* 0x000fc600078efcff */
[C---:B------:R-:W-:Y:S01]  /*26d0*/  IMAD R15, R164.reuse, 0x4, R17 ;  /* 0x00000004a40f7824 */ /* 0x040fe200078e0211 */
[----:B------:R-:W-:Y:S01]  /*26e0*/  PRMT R149, RZ, 0x7610, R149 ;  /* 0x00007610ff957816 */ /* 0x000fe20000000095 */
[----:B-1----:R-:W1:Y:S02]  /*26f0*/  LDCU UR4, c[0x0][0x3b0] ;  /* 0x00007600ff0477ac */ /* 0x002e640008000800 */
[C---:B------:R-:W-:Y:S01]  /*2700*/  IMAD R19, R164.reuse, 0x2, R15 ;  /* 0x00000002a4137824 */ /* 0x040fe200078e020f */
[----:B------:R-:W-:Y:S01]  /*2710*/  ISETP.LT.AND P4, PT, R185, R88, P0 ;  /* 0x00000058b900720c */ /* 0x000fe20000781270 */
[----:B------:R2:W3:Y:S01]  /*2720*/  @P3 LDG.E.U16 R142, desc[UR20][R6.64] ;  /* 0x00000014068e3981 */ /* 0x0004e2000c1e1500 */
[----:B------:R-:W-:Y:S01]  /*2730*/  LEA R8, P3, R157, R80, 0x1 ;  /* 0x000000509d087211 */ /* 0x000fe200078608ff */
[C---:B------:R-:W-:Y:S01]  /*2740*/  IMAD R21, R164.reuse, 0x2, R19 ;  /* 0x00000002a4157824 */ /* 0x040fe200078e0213 */
[----:B------:R-:W-:Y:S02]  /*2750*/  LOP3.LUT R183, R175, 0x10, RZ, 0xfc, !PT ;  /* 0x00000010afb77812 */ /* 0x000fe400078efcff */
[----:B------:R-:W-:Y:S01]  /*2760*/  LEA.HI.X.SX32 R9, R157, R128, 0x1, P3 ;  /* 0x000000809d097211 */ /* 0x000fe200018f0eff */
[----:B------:R-:W-:Y:S01]  /*2770*/  IMAD R81, R164, 0x2, R21 ;  /* 0x00000002a4517824 */ /* 0x000fe200078e0215 */
[----:B------:R-:W-:-:S02]  /*2780*/  PRMT R146, RZ, 0x7610, R146 ;  /* 0x00007610ff927816 */ /* 0x000fc40000000092 */
[----:B------:R-:W-:Y:S01]  /*2790*/  ISETP.LT.AND P3, PT, R183, R88, P0 ;  /* 0x00000058b700720c */ /* 0x000fe20000761270 */
[----:B------:R4:W5:Y:S01]  /*27a0*/  @P2 LDG.E.U16 R149, desc[UR20][R8.64] ;  /* 0x0000001408952981 */ /* 0x000962000c1e1500 */
[----:B------:R-:W-:Y:S01]  /*27b0*/  LEA R10, P2, R11, R80, 0x1 ;  /* 0x000000500b0a7211 */ /* 0x000fe200078408ff */
[C---:B------:R-:W-:Y:S01]  /*27c0*/  IMAD R23, R164.reuse, 0x2, R81 ;  /* 0x00000002a4177824 */ /* 0x040fe200078e0251 */
[----:B------:R-:W-:Y:S02]  /*27d0*/  LOP3.LUT R187, R175, 0x20, RZ, 0xfc, !PT ;  /* 0x00000020afbb7812 */ /* 0x000fe400078efcff */
[----:B------:R-:W-:Y:S01]  /*27e0*/  LEA.HI.X.SX32 R11, R11, R128, 0x1, P2 ;  /* 0x000000800b0b7211 */ /* 0x000fe200010f0eff */
[----:B------:R-:W-:Y:S01]  /*27f0*/  IMAD R25, R164, 0x2, R23 ;  /* 0x00000002a4197824 */ /* 0x000fe200078e0217 */
[----:B--2---:R-:W-:-:S03]  /*2800*/  LEA R6, P5, R133, R80, 0x1 ;  /* 0x0000005085067211 */ /* 0x004fc600078a08ff */
[----:B------:R-:W2:Y:S01]  /*2810*/  @P4 LDG.E.U16 R146, desc[UR20][R10.64] ;  /* 0x000000140a924981 */ /* 0x000ea2000c1e1500 */
[----:B------:R-:W-:Y:S01]  /*2820*/  ISETP.LT.AND P4, PT, R187, R88, P0 ;  /* 0x00000058bb00720c */ /* 0x000fe20000781270 */
[C---:B------:R-:W-:Y:S01]  /*2830*/  IMAD R27, R164.reuse, 0x2, R25 ;  /* 0x00000002a41b7824 */ /* 0x040fe200078e0219 */
[----:B----4-:R-:W-:Y:S02]  /*2840*/  LEA R8, P2, R15, R80, 0x1 ;  /* 0x000000500f087211 */ /* 0x010fe400078408ff */
[----:B------:R-:W-:Y:S02]  /*2850*/  PRMT R144, RZ, 0x7610, R144 ;  /* 0x00007610ff907816 */ /* 0x000fe40000000090 */
[-C--:B------:R-:W-:Y:S02]  /*2860*/  LEA.HI.X.SX32 R7, R133, R128.reuse, 0x1, P5 ;  /* 0x0000008085077211 */ /* 0x080fe400028f0eff */
[C---:B------:R-:W-:Y:S02]  /*2870*/  LOP3.LUT R189, R175.reuse, 0x1a, RZ, 0xfc, !PT ;  /* 0x0000001aafbd7812 */ /* 0x040fe400078efcff */
[----:B------:R-:W-:Y:S01]  /*2880*/  LOP3.LUT R191, R175, 0x28, RZ, 0xfc, !PT ;  /* 0x00000028afbf7812 */ /* 0x000fe200078efcff */
[----:B------:R4:W2:Y:S01]  /*2890*/  @P3 LDG.E.U16 R144, desc[UR20][R6.64] ;  /* 0x0000001406903981 */ /* 0x0008a2000c1e1500 */
[----:B------:R-:W-:Y:S01]  /*28a0*/  LEA.HI.X.SX32 R9, R15, R128, 0x1, P2 ;  /* 0x000000800f097211 */ /* 0x000fe200010f0eff */
[----:B------:R-:W-:Y:S01]  /*28b0*/  IMAD R15, R164, 0x4, R27 ;  /* 0x00000004a40f7824 */ /* 0x000fe200078e021b */
[----:B------:R-:W-:-:S02]  /*28c0*/  PRMT R148, RZ, 0x7610, R148 ;  /* 0x00007610ff947816 */ /* 0x000fc40000000094 */
[-C--:B------:R-:W-:Y:S01]  /*28d0*/  ISETP.LT.AND P3, PT, R189, R88.reuse, P0 ;  /* 0x00000058bd00720c */ /* 0x080fe20000761270 */
[C---:B------:R-:W-:Y:S01]  /*28e0*/  IMAD R29, R164.reuse, 0x2, R15 ;  /* 0x00000002a41d7824 */ /* 0x040fe200078e020f */
[----:B------:R-:W-:Y:S02]  /*28f0*/  ISETP.LT.AND P2, PT, R191, R88, P0 ;  /* 0x00000058bf00720c */ /* 0x000fe40000741270 */
[----:B------:R-:W2:Y:S01]  /*2900*/  @P4 LDG.E.U16 R148, desc[UR20][R8.64] ;  /* 0x0000001408944981 */ /* 0x000ea2000c1e1500 */
[-C--:B----4-:R-:W-:Y:S01]  /*2910*/  LEA R6, P5, R13, R80.reuse, 0x1 ;  /* 0x000000500d067211 */ /* 0x090fe200078a08ff */
[C---:B------:R-:W-:Y:S01]  /*2920*/  IMAD R73, R164.reuse, 0x2, R29 ;  /* 0x00000002a4497824 */ /* 0x040fe200078e021d */
[----:B------:R-:W-:Y:S02]  /*2930*/  LEA R10, P4, R23, R80, 0x1 ;  /* 0x00000050170a7211 */ /* 0x000fe400078808ff */
[----:B------:R-:W-:Y:S02]  /*2940*/  PRMT R151, RZ, 0x7610, R151 ;  /* 0x00007610ff977816 */ /* 0x000fe40000000097 */
[----:B------:R-:W-:Y:S01]  /*2950*/  PRMT R126, RZ, 0x7610, R126 ;  /* 0x00007610ff7e7816 */ /* 0x000fe2000000007e */
[----:B------:R-:W-:Y:S01]  /*2960*/  IMAD R89, R164, 0x2, R73 ;  /* 0x00000002a4597824 */ /* 0x000fe200078e0249 */
[----:B------:R-:W-:-:S02]  /*2970*/  LEA.HI.X.SX32 R7, R13, R128, 0x1, P5 ;  /* 0x000000800d077211 */ /* 0x000fc400028f0eff */
[----:B------:R-:W-:Y:S02]  /*2980*/  LEA.HI.X.SX32 R11, R23, R128, 0x1, P4 ;  /* 0x00000080170b7211 */ /* 0x000fe400020f0eff */
[C---:B------:R-:W-:Y:S01]  /*2990*/  LOP3.LUT R195, R175.reuse, 0x38, RZ, 0xfc, !PT ;  /* 0x00000038afc37812 */ /* 0x040fe200078efcff */
[----:B------:R4:W2:Y:S01]  /*29a0*/  @P3 LDG.E.U16 R151, desc[UR20][R6.64] ;  /* 0x0000001406973981 */ /* 0x0008a2000c1e1500 */
[----:B------:R-:W-:Y:S01]  /*29b0*/  IMAD R85, R164, 0x2, R89 ;  /* 0x00000002a4557824 */ /* 0x000fe200078e0259 */
[----:B------:R-:W-:Y:S02]  /*29c0*/  LOP3.LUT R197, R175, 0x12, RZ, 0xfc, !PT ;  /* 0x00000012afc57812 */ /* 0x000fe400078efcff */
[----:B------:R0:W2:Y:S01]  /*29d0*/  @P2 LDG.E.U16 R126, desc[UR20][R10.64] ;  /* 0x000000140a7e2981 */ /* 0x0000a2000c1e1500 */
[----:B------:R-:W-:Y:S02]  /*29e0*/  ISETP.LT.AND P4, PT, R195, R88, P0 ;  /* 0x00000058c300720c */ /* 0x000fe40000781270 */
[----:B------:R-:W-:-:S02]  /*29f0*/  LOP3.LUT R193, R175, 0x30, RZ, 0xfc, !PT ;  /* 0x00000030afc17812 */ /* 0x000fc400078efcff */
[-C--:B----4-:R-:W-:Y:S02]  /*2a00*/  LEA R6, P2, R15, R80.reuse, 0x1 ;  /* 0x000000500f067211 */ /* 0x090fe400078408ff */
[----:B------:R-:W-:Y:S02]  /*2a10*/  LEA R14, P5, R85, R80, 0x1 ;  /* 0x00000050550e7211 */ /* 0x000fe400078a08ff */
[----:B------:R-:W-:Y:S02]  /*2a20*/  LEA.HI.X.SX32 R7, R15, R128, 0x1, P2 ;  /* 0x000000800f077211 */ /* 0x000fe400010f0eff */
[-C--:B------:R-:W-:Y:S02]  /*2a30*/  ISETP.LT.AND P2, PT, R197, R88.reuse, P0 ;  /* 0x00000058c500720c */ /* 0x080fe40000741270 */
[----:B------:R-:W-:Y:S02]  /*2a40*/  ISETP.LT.AND P3, PT, R193, R88, P0 ;  /* 0x00000058c100720c */ /* 0x000fe40000761270 */
[----:B------:R-:W-:-:S02]  /*2a50*/  PRMT R134, RZ, 0x7610, R134 ;  /* 0x00007610ff867816 */ /* 0x000fc40000000086 */
[----:B------:R-:W-:Y:S02]  /*2a60*/  LEA.HI.X.SX32 R15, R85, R128, 0x1, P5 ;  /* 0x00000080550f7211 */ /* 0x000fe400028f0eff */
[----:B------:R-:W-:Y:S02]  /*2a70*/  LEA R8, P5, R137, R80, 0x1 ;  /* 0x0000005089087211 */ /* 0x000fe400078a08ff */
[----:B------:R-:W-:Y:S01]  /*2a80*/  LOP3.LUT R201, R175, 0x2a, RZ, 0xfc, !PT ;  /* 0x0000002aafc97812 */ /* 0x000fe200078efcff */
[----:B------:R-:W4:Y:S01]  /*2a90*/  @P4 LDG.E.U16 R134, desc[UR20][R14.64] ;  /* 0x000000140e864981 */ /* 0x000f22000c1e1500 */
[----:B------:R-:W-:Y:S02]  /*2aa0*/  PRMT R153, RZ, 0x7610, R153 ;  /* 0x00007610ff997816 */ /* 0x000fe40000000099 */
[----:B------:R-:W-:Y:S02]  /*2ab0*/  PRMT R130, RZ, 0x7610, R130 ;  /* 0x00007610ff827816 */ /* 0x000fe40000000082 */
[----:B------:R-:W-:-:S02]  /*2ac0*/  LEA.HI.X.SX32 R9, R137, R128, 0x1, P5 ;  /* 0x0000008089097211 */ /* 0x000fc400028f0eff */
[----:B------:R-:W-:Y:S02]  /*2ad0*/  ISETP.LT.AND P4, PT, R201, R88, P0 ;  /* 0x00000058c900720c */ /* 0x000fe40000781270 */
[----:B------:R-:W-:Y:S01]  /*2ae0*/  LOP3.LUT R199, R175, 0x22, RZ, 0xfc, !PT ;  /* 0x00000022afc77812 */ /* 0x000fe200078efcff */
[----:B------:R1:W2:Y:S01]  /*2af0*/  @P2 LDG.E.U16 R153, desc[UR20][R8.64] ;  /* 0x0000001408992981 */ /* 0x0002a2000c1e1500 */
[----:B0-----:R-:W-:-:S03]  /*2b00*/  LEA R10, P2, R25, R80, 0x1 ;  /* 0x00000050190a7211 */ /* 0x001fc600078408ff */
[----:B------:R0:W2:Y:S01]  /*2b10*/  @P3 LDG.E.U16 R130, desc[UR20][R6.64] ;  /* 0x0000001406823981 */ /* 0x0000a2000c1e1500 */
[----:B------:R-:W-:Y:S02]  /*2b20*/  ISETP.LT.AND P3, PT, R199, R88, P0 ;  /* 0x00000058c700720c */ /* 0x000fe40000761270 */
[----:B------:R-:W-:Y:S02]  /*2b30*/  LOP3.LUT R205, R175, 0x3a, RZ, 0xfc, !PT ;  /* 0x0000003aafcd7812 */ /* 0x000fe400078efcff */
[----:B------:R-:W-:Y:S01]  /*2b40*/  PRMT R127, RZ, 0x7610, R127 ;  /* 0x00007610ff7f7816 */ /* 0x000fe2000000007f */
[----:B------:R-:W-:Y:S01]  /*2b50*/  IMAD R85, R164, 0x2, R85 ;  /* 0x00000002a4557824 */ /* 0x000fe200078e0255 */
[----:B------:R-:W-:Y:S02]  /*2b60*/  LEA.HI.X.SX32 R11, R25, R128, 0x1, P2 ;  /* 0x00000080190b7211 */ /* 0x000fe400010f0eff */
[----:B------:R-:W-:Y:S02]  /*2b70*/  LEA R12, P6, R19, R80, 0x1 ;  /* 0x00000050130c7211 */ /* 0x000fe400078c08ff */
[----:B------:R-:W-:Y:S01]  /*2b80*/  ISETP.LT.AND P2, PT, R205, R88, P0 ;  /* 0x00000058cd00720c */ /* 0x000fe20000741270 */
[----:B------:R0:W2:Y:S01]  /*2b90*/  @P4 LDG.E.U16 R127, desc[UR20][R10.64] ;  /* 0x000000140a7f4981 */ /* 0x0000a2000c1e1500 */
[----:B------:R-:W-:-:S02]  /*2ba0*/  PRMT R155, RZ, 0x7610, R155 ;  /* 0x00007610ff9b7816 */ /* 0x000fc4000000009b */
[----:B------:R-:W-:Y:S02]  /*2bb0*/  LEA.HI.X.SX32 R13, R19, R128, 0x1, P6 ;  /* 0x00000080130d7211 */ /* 0x000fe400030f0eff */
[----:B-1----:R-:W-:Y:S02]  /*2bc0*/  LEA R8, P4, R85, R80, 0x1 ;  /* 0x0000005055087211 */ /* 0x002fe400078808ff */
[----:B------:R-:W-:Y:S01]  /*2bd0*/  LOP3.LUT R203, R175, 0x32, RZ, 0xfc, !PT ;  /* 0x00000032afcb7812 */ /* 0x000fe200078efcff */
[----:B------:R1:W2:Y:S01]  /*2be0*/  @P3 LDG.E.U16 R155, desc[UR20][R12.64] ;  /* 0x000000140c9b3981 */ /* 0x0002a2000c1e1500 */
[----:B------:R-:W-:Y:S02]  /*2bf0*/  PRMT R135, RZ, 0x7610, R135 ;  /* 0x00007610ff877816 */ /* 0x000fe40000000087 */
[----:B------:R-:W-:Y:S02]  /*2c00*/  LEA.HI.X.SX32 R9, R85, R128, 0x1, P4 ;  /* 0x0000008055097211 */ /* 0x000fe400020f0eff */
[----:B------:R-:W-:-:S02]  /*2c10*/  ISETP.LT.AND P3, PT, R203, R88, P0 ;  /* 0x00000058cb00720c */ /* 0x000fc40000761270 */
[----:B------:R-:W-:Y:S01]  /*2c20*/  LOP3.LUT R209, R175, 0x14, RZ, 0xfc, !PT ;  /* 0x00000014afd17812 */ /* 0x000fe200078efcff */
[----:B------:R1:W2:Y:S01]  /*2c30*/  @P2 LDG.E.U16 R135, desc[UR20][R8.64] ;  /* 0x0000001408872981 */ /* 0x0002a2000c1e1500 */
[----:B0-----:R-:W-:Y:S02]  /*2c40*/  LEA R6, P5, R29, R80, 0x1 ;  /* 0x000000501d067211 */ /* 0x001fe400078a08ff */
[----:B------:R-:W-:Y:S02]  /*2c50*/  ISETP.LT.AND P2, PT, R209, R88, P0 ;  /* 0x00000058d100720c */ /* 0x000fe40000741270 */
[----:B------:R-:W-:Y:S02]  /*2c60*/  PRMT R131, RZ, 0x7610, R131 ;  /* 0x00007610ff837816 */ /* 0x000fe40000000083 */
[----:B------:R-:W-:Y:S02]  /*2c70*/  LEA.HI.X.SX32 R7, R29, R128, 0x1, P5 ;  /* 0x000000801d077211 */ /* 0x000fe400028f0eff */
[----:B------:R-:W-:-:S02]  /*2c80*/  LEA R10, P5, R141, R80, 0x1 ;  /* 0x000000508d0a7211 */ /* 0x000fc400078a08ff */
[----:B------:R-:W-:Y:S01]  /*2c90*/  LOP3.LUT R207, R175, 0xc, RZ, 0xfc, !PT ;  /* 0x0000000cafcf7812 */ /* 0x000fe200078efcff */
[----:B------:R0:W2:Y:S01]  /*2ca0*/  @P3 LDG.E.U16 R131, desc[UR20][R6.64] ;  /* 0x0000001406833981 */ /* 0x0000a2000c1e1500 */
[----:B------:R-:W-:Y:S02]  /*2cb0*/  PRMT R143, RZ, 0x7610, R143 ;  /* 0x00007610ff8f7816 */ /* 0x000fe4000000008f */
[----:B------:R-:W-:Y:S02]  /*2cc0*/  LEA.HI.X.SX32 R11, R141, R128, 0x1, P5 ;  /* 0x000000808d0b7211 */ /* 0x000fe400028f0eff */
[----:B------:R-:W-:Y:S01]  /*2cd0*/  ISETP.LT.AND P3, PT, R207, R88, P0 ;  /* 0x00000058cf00720c */ /* 0x000fe20000761270 */
[----:B------:R-:W-:Y:S01]  /*2ce0*/  IMAD R2, R117, R165, RZ ;  /* 0x000000a575027224 */ /* 0x000fe200078e02ff */
[-C--:B-1----:R-:W-:Y:S01]  /*2cf0*/  LEA R12, P4, R129, R80.reuse, 0x1 ;  /* 0x00000050810c7211 */ /* 0x082fe200078808ff */
[----:B------:R1:W2:Y:S01]  /*2d00*/  @P2 LDG.E.U16 R143, desc[UR20][R10.64] ;  /* 0x000000140a8f2981 */ /* 0x0002a2000c1e1500 */
[----:B------:R-:W-:-:S02]  /*2d10*/  LEA R8, P2, R21, R80, 0x1 ;  /* 0x0000005015087211 */ /* 0x000fc400078408ff */
[----:B------:R-:W-:Y:S02]  /*2d20*/  LOP3.LUT R211, R175, 0x1c, RZ, 0xfc, !PT ;  /* 0x0000001cafd37812 */ /* 0x000fe400078efcff */
[----:B------:R-:W-:Y:S02]  /*2d30*/  PRMT R139, RZ, 0x7610, R139 ;  /* 0x00007610ff8b7816 */ /* 0x000fe4000000008b */
[-C--:B------:R-:W-:Y:S02]  /*2d40*/  LEA.HI.X.SX32 R13, R129, R128.reuse, 0x1, P4 ;  /* 0x00000080810d7211 */ /* 0x080fe400020f0eff */
[----:B------:R-:W-:Y:S02]  /*2d50*/  LEA.HI.X.SX32 R9, R21, R128, 0x1, P2 ;  /* 0x0000008015097211 */ /* 0x000fe400010f0eff */
[----:B------:R-:W-:Y:S01]  /*2d60*/  LOP3.LUT R213, R175, 0x24, RZ, 0xfc, !PT ;  /* 0x00000024afd57812 */ /* 0x000fe200078efcff */
[----:B------:R1:W2:Y:S01]  /*2d70*/  @P3 LDG.E.U16 R139, desc[UR20][R12.64] ;  /* 0x000000140c8b3981 */ /* 0x0002a2000c1e1500 */
[----:B------:R-:W-:-:S02]  /*2d80*/  ISETP.LT.AND P4, PT, R211, R88, P0 ;  /* 0x00000058d300720c */ /* 0x000fc40000781270 */
[C---:B------:R-:W-:Y:S02]  /*2d90*/  LEA R68, P2, R2.reuse, UR14, 0x1 ;  /* 0x0000000e02447c11 */ /* 0x040fe4000f8408ff */
[----:B------:R-:W-:Y:S02]  /*2da0*/  ISETP.LT.AND P3, PT, R213, R88, P0 ;  /* 0x00000058d500720c */ /* 0x000fe40000761270 */
[-C--:B0-----:R-:W-:Y:S02]  /*2db0*/  LEA R6, P5, R17, R80.reuse, 0x1 ;  /* 0x0000005011067211 */ /* 0x081fe400078a08ff */
[----:B------:R-:W-:Y:S02]  /*2dc0*/  LEA.HI.X.SX32 R76, R2, UR15, 0x1, P2 ;  /* 0x0000000f024c7c11 */ /* 0x000fe400090f0eff */
[----:B------:R-:W-:Y:S02]  /*2dd0*/  LEA R2, P2, R3, R80, 0x1 ;  /* 0x0000005003027211 */ /* 0x000fe400078408ff */
[----:B------:R-:W-:Y:S01]  /*2de0*/  PRMT R145, RZ, 0x7610, R145 ;  /* 0x00007610ff917816 */ /* 0x000fe20000000091 */
[----:B-1----:R-:W-:Y:S01]  /*2df0*/  IMAD R11, R16, UR4, RZ ;  /* 0x00000004100b7c24 */ /* 0x002fe2000f8e02ff */
[-C--:B------:R-:W-:Y:S01]  /*2e00*/  LEA.HI.X.SX32 R7, R17, R128.reuse, 0x1, P5 ;  /* 0x0000008011077211 */ /* 0x080fe200028f0eff */
[----:B------:R-:W-:Y:S01]  /*2e10*/  IMAD R67, R70, UR4, RZ ;  /* 0x0000000446437c24 */ /* 0x000fe2000f8e02ff */
[----:B------:R-:W-:Y:S01]  /*2e20*/  LEA.HI.X.SX32 R3, R3, R128, 0x1, P2 ;  /* 0x0000008003037211 */ /* 0x000fe200010f0eff */
[----:B------:R-:W-:Y:S01]  /*2e30*/  IMAD R15, R20, UR4, RZ ;  /* 0x00000004140f7c24 */ /* 0x000fe2000f8e02ff */
[-C--:B------:R-:W-:Y:S01]  /*2e40*/  LEA R70, P2, R27, R80.reuse, 0x1 ;  /* 0x000000501b467211 */ /* 0x080fe200078408ff */
[----:B------:R-:W-:Y:S01]  /*2e50*/  IMAD R69, R72, UR4, RZ ;  /* 0x0000000448457c24 */ /* 0x000fe2000f8e02ff */
[----:B------:R-:W-:Y:S01]  /*2e60*/  PRMT R244, RZ, 0x7610, R244 ;  /* 0x00007610fff47816 */ /* 0x000fe200000000f4 */
[----:B------:R-:W-:Y:S01]  /*2e70*/  IMAD R72, R74, UR4, RZ ;  /* 0x000000044a487c24 */ /* 0x000fe2000f8e02ff */
[----:B------:R0:W2:Y:S01]  /*2e80*/  @P4 LDG.E.U16 R145, desc[UR20][R6.64] ;  /* 0x0000001406914981 */ /* 0x0000a2000c1e1500 */
[----:B------:R-:W-:Y:S01]  /*2e90*/  IMAD R13, R18, UR4, RZ ;  /* 0x00000004120d7c24 */ /* 0x000fe2000f8e02ff */
[----:B------:R-:W-:Y:S01]  /*2ea0*/  LEA R4, P5, R5, R80, 0x1 ;  /* 0x0000005005047211 */ /* 0x000fe200078a08ff */
[----:B------:R-:W-:Y:S01]  /*2eb0*/  IMAD R74, R71, UR4, RZ ;  /* 0x00000004474a7c24 */ /* 0x000fe2000f8e02ff */
[----:B------:R-:W-:Y:S01]  /*2ec0*/  LEA.HI.X.SX32 R71, R27, R128, 0x1, P2 ;  /* 0x000000801b477211 */ /* 0x000fe200010f0eff */
[----:B------:R-:W-:Y:S01]  /*2ed0*/  IMAD R17, R22, UR4, RZ ;  /* 0x0000000416117c24 */ /* 0x000fe2000f8e02ff */
[-C--:B------:R-:W-:Y:S01]  /*2ee0*/  LEA R10, P2, R15, R68.reuse, 0x1 ;  /* 0x000000440f0a7211 */ /* 0x080fe200078408ff */
[----:B------:R-:W-:Y:S01]  /*2ef0*/  IMAD R21, R26, UR4, RZ ;  /* 0x000000041a157c24 */ /* 0x000fe2000f8e02ff */
[----:B------:R1:W2:Y:S01]  /*2f00*/  @P3 LDG.E.U16 R244, desc[UR20][R8.64] ;  /* 0x0000001408f43981 */ /* 0x0002a2000c1e1500 */
[----:B0-----:R-:W-:Y:S01]  /*2f10*/  LEA R6, P6, R11, R68, 0x1 ;  /* 0x000000440b067211 */ /* 0x001fe200078c08ff */
[----:B------:R-:W-:Y:S01]  /*2f20*/  IMAD R19, R24, UR4, RZ ;  /* 0x0000000418137c24 */ /* 0x000fe2000f8e02ff */
[----:B------:R-:W-:Y:S01]  /*2f30*/  LEA.HI.X.SX32 R5, R5, R128, 0x1, P5 ;  /* 0x0000008005057211 */ /* 0x000fe200028f0eff */
[----:B------:R-:W-:Y:S01]  /*2f40*/  IMAD R23, R28, UR4, RZ ;  /* 0x000000041c177c24 */ /* 0x000fe2000f8e02ff */
[----:B------:R-:W-:Y:S01]  /*2f50*/  LEA.HI.X.SX32 R7, R11, R76, 0x1, P6 ;  /* 0x0000004c0b077211 */ /* 0x000fe200030f0eff */
[----:B------:R-:W-:Y:S01]  /*2f60*/  IMAD R28, R32, UR4, RZ ;  /* 0x00000004201c7c24 */ /* 0x000fe2000f8e02ff */
[----:B------:R-:W-:-:S02]  /*2f70*/  LEA R12, P6, R17, R68, 0x1 ;  /* 0x00000044110c7211 */ /* 0x000fc400078c08ff */
[----:B-1----:R-:W-:Y:S02]  /*2f80*/  LEA R8, P5, R13, R68, 0x1 ;  /* 0x000000440d087211 */ /* 0x002fe400078a08ff */
[----:B------:R-:W-:Y:S02]  /*2f90*/  LEA.HI.X.SX32 R11, R15, R76, 0x1, P2 ;  /* 0x0000004c0f0b7211 */ /* 0x000fe400010f0eff */
[----:B------:R-:W-:Y:S01]  /*2fa0*/  LEA R16, P2, R21, R68, 0x1 ;  /* 0x0000004415107211 */ /* 0x000fe200078408ff */
[----:B------:R-:W-:Y:S01]  /*2fb0*/  IMAD R25, R30, UR4, RZ ;  /* 0x000000041e197c24 */ /* 0x000fe2000f8e02ff */
[----:B------:R-:W-:Y:S01]  /*2fc0*/  LEA.HI.X.SX32 R9, R13, R76, 0x1, P5 ;  /* 0x0000004c0d097211 */ /* 0x000fe200028f0eff */
[----:B------:R-:W-:Y:S01]  /*2fd0*/  IMAD R29, R34, UR4, RZ ;  /* 0x00000004221d7c24 */ /* 0x000fe2000f8e02ff */
[----:B------:R-:W-:Y:S02]  /*2fe0*/  LEA R14, P5, R19, R68, 0x1 ;  /* 0x00000044130e7211 */ /* 0x000fe400078a08ff */
[----:B------:R-:W-:Y:S01]  /*2ff0*/  LEA.HI.X.SX32 R13, R17, R76, 0x1, P6 ;  /* 0x0000004c110d7211 */ /* 0x000fe200030f0eff */
[----:B------:R-:W-:Y:S01]  /*3000*/  IMAD R33, R38, UR4, RZ ;  /* 0x0000000426217c24 */ /* 0x000fe2000f8e02ff */
[----:B------:R-:W-:-:S02]  /*3010*/  LEA R18, P6, R23, R68, 0x1 ;  /* 0x0000004417127211 */ /* 0x000fc400078c08ff */
        /* <DEDUP_REMOVED lines=51> */
[----:B------:R-:W-:Y:S02]  /*3350*/  LEA.HI.X.SX32 R49, R53, R76, 0x1, P6 ;  /* 0x0000004c35317211 */ /* 0x000fe400030f0eff */
[----:B------:R-:W-:-:S02]  /*3360*/  LEA R54, P6, R59, R68, 0x1 ;  /* 0x000000443b367211 */ /* 0x000fc400078c08ff */
[----:B------:R-:W-:Y:S02]  /*3370*/  LEA.HI.X.SX32 R53, R57, R76, 0x1, P2 ;  /* 0x0000004c39357211 */ /* 0x000fe400010f0eff */
[----:B------:R-:W-:Y:S02]  /*3380*/  LEA R58, P2, R63, R68, 0x1 ;  /* 0x000000443f3a7211 */ /* 0x000fe400078408ff */
[----:B------:R-:W-:Y:S02]  /*3390*/  LEA.HI.X.SX32 R51, R55, R76, 0x1, P5 ;  /* 0x0000004c37337211 */ /* 0x000fe400028f0eff */
[----:B------:R-:W-:Y:S02]  /*33a0*/  LEA R56, P5, R61, R68, 0x1 ;  /* 0x000000443d387211 */ /* 0x000fe400078a08ff */
[----:B------:R-:W-:Y:S02]  /*33b0*/  LEA.HI.X.SX32 R55, R59, R76, 0x1, P6 ;  /* 0x0000004c3b377211 */ /* 0x000fe400030f0eff */
[----:B------:R-:W-:-:S02]  /*33c0*/  LEA R60, P6, R65, R68, 0x1 ;  /* 0x00000044413c7211 */ /* 0x000fc400078c08ff */
[----:B------:R-:W-:Y:S02]  /*33d0*/  LEA.HI.X.SX32 R59, R63, R76, 0x1, P2 ;  /* 0x0000004c3f3b7211 */ /* 0x000fe400010f0eff */
[----:B------:R-:W-:Y:S02]  /*33e0*/  LEA R64, P2, R69, R68, 0x1 ;  /* 0x0000004445407211 */ /* 0x000fe400078408ff */
[----:B------:R-:W-:Y:S02]  /*33f0*/  LOP3.LUT R215, R175, 0x2, RZ, 0xfc, !PT ;  /* 0x00000002afd77812 */ /* 0x000fe400078efcff */
[-C--:B------:R-:W-:Y:S02]  /*3400*/  LEA.HI.X.SX32 R57, R61, R76.reuse, 0x1, P5 ;  /* 0x0000004c3d397211 */ /* 0x080fe400028f0eff */
[----:B------:R-:W-:Y:S02]  /*3410*/  LEA.HI.X.SX32 R61, R65, R76, 0x1, P6 ;  /* 0x0000004c413d7211 */ /* 0x000fe400030f0eff */
[----:B------:R-:W-:-:S02]  /*3420*/  ISETP.LT.AND P4, PT, R175, R88, P0 ;  /* 0x00000058af00720c */ /* 0x000fc40000781270 */
[----:B------:R-:W-:Y:S02]  /*3430*/  LEA.HI.X.SX32 R65, R69, R76, 0x1, P2 ;  /* 0x0000004c45417211 */ /* 0x000fe400010f0eff */
[----:B------:R-:W-:Y:S02]  /*3440*/  ISETP.LT.AND P2, PT, R215, R88, P0 ;  /* 0x00000058d700720c */ /* 0x000fe40000741270 */
[----:B------:R-:W-:Y:S02]  /*3450*/  PRMT R138, RZ, 0x7610, R138 ;  /* 0x00007610ff8a7816 */ /* 0x000fe4000000008a */
[----:B------:R-:W-:-:S05]  /*3460*/  PRMT R147, RZ, 0x7610, R147 ;  /* 0x00007610ff937816 */ /* 0x000fca0000000093 */
[----:B------:R-:W2:Y:S04]  /*3470*/  @P4 LDG.E.U16 R138, desc[UR20][R2.64] ;  /* 0x00000014028a4981 */ /* 0x000ea8000c1e1500 */
[----:B------:R-:W2:Y:S01]  /*3480*/  @P2 LDG.E.U16 R147, desc[UR20][R4.64] ;  /* 0x0000001404932981 */ /* 0x000ea2000c1e1500 */
[-C--:B------:R-:W-:Y:S02]  /*3490*/  LEA R62, P5, R67, R68.reuse, 0x1 ;  /* 0x00000044433e7211 */ /* 0x080fe400078a08ff */
[----:B------:R-:W-:Y:S02]  /*34a0*/  LEA R66, P6, R72, R68, 0x1 ;  /* 0x0000004448427211 */ /* 0x000fe400078c08ff */
[----:B------:R-:W-:Y:S02]  /*34b0*/  LOP3.LUT R219, R175, 0x34, RZ, 0xfc, !PT ;  /* 0x00000034afdb7812 */ /* 0x000fe400078efcff */
[----:B------:R-:W-:-:S02]  /*34c0*/  LEA.HI.X.SX32 R63, R67, R76, 0x1, P5 ;  /* 0x0000004c433f7211 */ /* 0x000fc400028f0eff */
[----:B------:R-:W-:Y:S02]  /*34d0*/  LEA.HI.X.SX32 R67, R72, R76, 0x1, P6 ;  /* 0x0000004c48437211 */ /* 0x000fe400030f0eff */
[----:B------:R-:W-:Y:S02]  /*34e0*/  LOP3.LUT R217, R175, 0x2c, RZ, 0xfc, !PT ;  /* 0x0000002cafd97812 */ /* 0x000fe400078efcff */
[----:B------:R-:W-:Y:S01]  /*34f0*/  ISETP.LT.AND P6, PT, R219, R88, P0 ;  /* 0x00000058db00720c */ /* 0x000fe200007c1270 */
[----:B------:R-:W-:Y:S01]  /*3500*/  IMAD R85, R164, 0x2, R85 ;  /* 0x00000002a4557824 */ /* 0x000fe200078e0255 */
[----:B------:R-:W-:Y:S02]  /*3510*/  LEA R68, P5, R74, R68, 0x1 ;  /* 0x000000444a447211 */ /* 0x000fe400078a08ff */
[----:B------:R-:W-:Y:S02]  /*3520*/  ISETP.LT.AND P3, PT, R217, R88, P0 ;  /* 0x00000058d900720c */ /* 0x000fe40000761270 */
[----:B------:R-:W-:-:S02]  /*3530*/  LEA R72, P4, R73, R80, 0x1 ;  /* 0x0000005049487211 */ /* 0x000fc400078808ff */
[----:B------:R-:W-:Y:S02]  /*3540*/  LOP3.LUT R221, R175, 0x3c, RZ, 0xfc, !PT ;  /* 0x0000003cafdd7812 */ /* 0x000fe400078efcff */
[----:B------:R-:W-:Y:S02]  /*3550*/  LEA.HI.X.SX32 R69, R74, R76, 0x1, P5 ;  /* 0x0000004c4a457211 */ /* 0x000fe400028f0eff */
[----:B------:R-:W-:Y:S02]  /*3560*/  PRMT R240, RZ, 0x7610, R240 ;  /* 0x00007610fff07816 */ /* 0x000fe400000000f0 */
[----:B------:R-:W-:Y:S02]  /*3570*/  LEA.HI.X.SX32 R73, R73, R128, 0x1, P4 ;  /* 0x0000008049497211 */ /* 0x000fe400020f0eff */
[-C--:B------:R-:W-:Y:S02]  /*3580*/  LEA R92, P5, R85, R80.reuse, 0x1 ;  /* 0x00000050555c7211 */ /* 0x080fe400078a08ff */
[----:B------:R-:W-:Y:S01]  /*3590*/  LEA R84, P4, R79, R80, 0x1 ;  /* 0x000000504f547211 */ /* 0x000fe200078808ff */
[----:B------:R0:W5:Y:S01]  /*35a0*/  @P6 LDG.E.U16 R240, desc[UR20][R72.64] ;  /* 0x0000001448f06981 */ /* 0x000162000c1e1500 */
[----:B------:R-:W-:-:S02]  /*35b0*/  ISETP.LT.AND P2, PT, R221, R88, P0 ;  /* 0x00000058dd00720c */ /* 0x000fc40000741270 */
[----:B------:R-:W-:Y:S02]  /*35c0*/  PRMT R242, RZ, 0x7610, R242 ;  /* 0x00007610fff27816 */ /* 0x000fe400000000f2 */
[----:B------:R-:W-:Y:S01]  /*35d0*/  LEA.HI.X.SX32 R93, R85, R128, 0x1, P5 ;  /* 0x00000080555d7211 */ /* 0x000fe200028f0eff */
[----:B------:R-:W-:Y:S01]  /*35e0*/  IMAD R125, R173, R164, RZ ;  /* 0x000000a4ad7d7224 */ /* 0x000fe200078e02ff */
[----:B------:R-:W-:Y:S01]  /*35f0*/  LEA.HI.X.SX32 R85, R79, R128, 0x1, P4 ;  /* 0x000000804f557211 */ /* 0x000fe200020f0eff */
[----:B------:R-:W-:Y:S01]  /*3600*/  IMAD R163, R169, R164, RZ ;  /* 0x000000a4a9a37224 */ /* 0x000fe200078e02ff */
[-C--:B------:R-:W-:Y:S01]  /*3610*/  LEA R90, P4, R89, R80.reuse, 0x1 ;  /* 0x00000050595a7211 */ /* 0x080fe200078808ff */
[----:B------:R1:W5:Y:S01]  /*3620*/  @P3 LDG.E.U16 R242, desc[UR20][R70.64] ;  /* 0x0000001446f23981 */ /* 0x000362000c1e1500 */
[----:B0-----:R-:W-:Y:S02]  /*3630*/  LEA R72, P6, R77, R80, 0x1 ;  /* 0x000000504d487211 */ /* 0x001fe400078c08ff */
[----:B------:R-:W-:-:S02]  /*3640*/  PRMT R238, RZ, 0x7610, R238 ;  /* 0x00007610ffee7816 */ /* 0x000fc400000000ee */
[-C--:B------:R-:W-:Y:S02]  /*3650*/  LEA.HI.X.SX32 R91, R89, R128.reuse, 0x1, P4 ;  /* 0x00000080595b7211 */ /* 0x080fe400020f0eff */
[----:B------:R-:W-:Y:S02]  /*3660*/  LEA.HI.X.SX32 R73, R77, R128, 0x1, P6 ;  /* 0x000000804d497211 */ /* 0x000fe400030f0eff */
[----:B------:R-:W-:Y:S01]  /*3670*/  LEA R86, P3, R81, R80, 0x1 ;  /* 0x0000005051567211 */ /* 0x000fe200078608ff */
[----:B------:R-:W-:Y:S01]  /*3680*/  IMAD R161, R171, R164, RZ ;  /* 0x000000a4aba17224 */ /* 0x000fe200078e02ff */
[-C--:B-1----:R-:W-:Y:S01]  /*3690*/  LEA R70, P5, R75, R80.reuse, 0x1 ;  /* 0x000000504b467211 */ /* 0x082fe200078a08ff */
[----:B------:R-:W5:Y:S01]  /*36a0*/  @P2 LDG.E.U16 R238, desc[UR20][R92.64] ;  /* 0x000000145cee2981 */ /* 0x000f62000c1e1500 */
[-C--:B------:R-:W-:Y:S02]  /*36b0*/  LEA R74, P4, R125, R80.reuse, 0x1 ;  /* 0x000000507d4a7211 */ /* 0x080fe400078808ff */
[----:B------:R-:W-:-:S02]  /*36c0*/  LEA R78, P6, R163, R80, 0x1 ;  /* 0x00000050a34e7211 */ /* 0x000fc400078c08ff */
[C---:B------:R-:W-:Y:S02]  /*36d0*/  LOP3.LUT R223, R175.reuse, 0x16, RZ, 0xfc, !PT ;  /* 0x00000016afdf7812 */ /* 0x040fe400078efcff */
[C---:B------:R-:W-:Y:S02]  /*36e0*/  LOP3.LUT R225, R175.reuse, 0x26, RZ, 0xfc, !PT ;  /* 0x00000026afe17812 */ /* 0x040fe400078efcff */
[C---:B------:R-:W-:Y:S02]  /*36f0*/  LOP3.LUT R227, R175.reuse, 0x36, RZ, 0xfc, !PT ;  /* 0x00000036afe37812 */ /* 0x040fe400078efcff */
[----:B------:R-:W-:Y:S02]  /*3700*/  LOP3.LUT R229, R175, 0x4, RZ, 0xfc, !PT ;  /* 0x00000004afe57812 */ /* 0x000fe400078efcff */
[-C--:B------:R-:W-:Y:S02]  /*3710*/  LEA.HI.X.SX32 R71, R75, R128.reuse, 0x1, P5 ;  /* 0x000000804b477211 */ /* 0x080fe400028f0eff */
[----:B------:R-:W-:-:S02]  /*3720*/  LEA.HI.X.SX32 R87, R81, R128, 0x1, P3 ;  /* 0x0000008051577211 */ /* 0x000fc400018f0eff */
[-C--:B------:R-:W-:Y:S02]  /*3730*/  LEA.HI.X.SX32 R75, R125, R128.reuse, 0x1, P4 ;  /* 0x000000807d4b7211 */ /* 0x080fe400020f0eff */
[----:B------:R-:W-:Y:S02]  /*3740*/  LEA.HI.X.SX32 R79, R163, R128, 0x1, P6 ;  /* 0x00000080a34f7211 */ /* 0x000fe400030f0eff */
[-C--:B------:R-:W-:Y:S02]  /*3750*/  ISETP.LT.AND P3, PT, R223, R88.reuse, P0 ;  /* 0x00000058df00720c */ /* 0x080fe40000761270 */
[-C--:B------:R-:W-:Y:S02]  /*3760*/  ISETP.LT.AND P4, PT, R225, R88.reuse, P0 ;  /* 0x00000058e100720c */ /* 0x080fe40000781270 */
[-C--:B------:R-:W-:Y:S02]  /*3770*/  ISETP.LT.AND P6, PT, R227, R88.reuse, P0 ;  /* 0x00000058e300720c */ /* 0x080fe400007c1270 */
[----:B------:R-:W-:Y:S01]  /*3780*/  ISETP.LT.AND P2, PT, R229, R88, P0 ;  /* 0x00000058e500720c */ /* 0x000fe20000741270 */
[----:B------:R-:W-:Y:S01]  /*3790*/  IMAD R177, R167, R164, RZ ;  /* 0x000000a4a7b17224 */ /* 0x000fe200078e02ff */
[----:B------:R-:W-:-:S02]  /*37a0*/  LEA R76, P5, R161, R80, 0x1 ;  /* 0x00000050a14c7211 */ /* 0x000fc400078a08ff */
[----:B------:R-:W-:Y:S02]  /*37b0*/  PRMT R218, RZ, 0x7610, R218 ;  /* 0x00007610ffda7816 */ /* 0x000fe400000000da */
[----:B------:R-:W-:Y:S02]  /*37c0*/  PRMT R236, RZ, 0x7610, R236 ;  /* 0x00007610ffec7816 */ /* 0x000fe400000000ec */
[----:B------:R-:W-:Y:S02]  /*37d0*/  PRMT R234, RZ, 0x7610, R234 ;  /* 0x00007610ffea7816 */ /* 0x000fe400000000ea */
[----:B------:R-:W-:Y:S01]  /*37e0*/  PRMT R163, RZ, 0x7610, R163 ;  /* 0x00007610ffa37816 */ /* 0x000fe200000000a3 */
[----:B------:R0:W5:Y:S01]  /*37f0*/  @P3 LDG.E.U16 R218, desc[UR20][R84.64] ;  /* 0x0000001454da3981 */ /* 0x000162000c1e1500 */
[----:B------:R-:W-:Y:S02]  /*3800*/  LEA.HI.X.SX32 R77, R161, R128, 0x1, P5 ;  /* 0x00000080a14d7211 */ /* 0x000fe400028f0eff */
[----:B------:R-:W-:Y:S01]  /*3810*/  LEA R80, P5, R177, R80, 0x1 ;  /* 0x00000050b1507211 */ /* 0x000fe200078a08ff */
[----:B------:R1:W5:Y:S01]  /*3820*/  @P4 LDG.E.U16 R236, desc[UR20][R86.64] ;  /* 0x0000001456ec4981 */ /* 0x000362000c1e1500 */
[----:B------:R-:W-:-:S02]  /*3830*/  LOP3.LUT R231, R175, 0x6, RZ, 0xfc, !PT ;  /* 0x00000006afe77812 */ /* 0x000fc400078efcff */
[----:B------:R-:W-:Y:S01]  /*3840*/  LEA.HI.X.SX32 R81, R177, R128, 0x1, P5 ;  /* 0x00000080b1517211 */ /* 0x000fe200028f0eff */
[----:B------:R0:W5:Y:S01]  /*3850*/  @P6 LDG.E.U16 R234, desc[UR20][R90.64] ;  /* 0x000000145aea6981 */ /* 0x000162000c1e1500 */
[-C--:B------:R-:W-:Y:S02]  /*3860*/  ISETP.LT.AND P6, PT, R231, R88.reuse, P0 ;  /* 0x00000058e700720c */ /* 0x080fe400007c1270 */
[-C--:B------:R-:W-:Y:S01]  /*3870*/  ISETP.LT.AND P5, PT, R173, R88.reuse, P0 ;  /* 0x00000058ad00720c */ /* 0x080fe200007a1270 */
[----:B------:R-:W5:Y:S01]  /*3880*/  @P2 LDG.E.U16 R163, desc[UR20][R70.64] ;  /* 0x0000001446a32981 */ /* 0x000f62000c1e1500 */
[-C--:B------:R-:W-:Y:S02]  /*3890*/  ISETP.LT.AND P4, PT, R171, R88.reuse, P0 ;  /* 0x00000058ab00720c */ /* 0x080fe40000781270 */
[-C--:B------:R-:W-:Y:S02]  /*38a0*/  ISETP.LT.AND P3, PT, R169, R88.reuse, P0 ;  /* 0x00000058a900720c */ /* 0x080fe40000761270 */
[----:B------:R-:W-:-:S02]  /*38b0*/  ISETP.LT.AND P2, PT, R167, R88, P0 ;  /* 0x00000058a700720c */ /* 0x000fc40000741270 */
[----:B------:R-:W-:Y:S02]  /*38c0*/  ISETP.LT.AND P0, PT, R117, R88, P0 ;  /* 0x000000587500720c */ /* 0x000fe40000701270 */
[----:B------:R-:W-:Y:S02]  /*38d0*/  PRMT R232, RZ, 0x7610, R232 ;  /* 0x00007610ffe87816 */ /* 0x000fe400000000e8 */
[----:B------:R-:W-:Y:S02]  /*38e0*/  PRMT R230, RZ, 0x7610, R230 ;  /* 0x00007610ffe67816 */ /* 0x000fe400000000e6 */
[----:B------:R-:W-:Y:S02]  /*38f0*/  PRMT R228, RZ, 0x7610, R228 ;  /* 0x00007610ffe47816 */ /* 0x000fe400000000e4 */
[----:B------:R-:W-:Y:S01]  /*3900*/  PRMT R226, RZ, 0x7610, R226 ;  /* 0x00007610ffe27816 */ /* 0x000fe200000000e2 */
[----:B------:R-:W5:Y:S01]  /*3910*/  @P6 LDG.E.U16 R232, desc[UR20][R72.64] ;  /* 0x0000001448e86981 */ /* 0x000f62000c1e1500 */
[----:B------:R-:W-:-:S02]  /*3920*/  PRMT R224, RZ, 0x7610, R224 ;  /* 0x00007610ffe07816 */ /* 0x000fc400000000e0 */
[----:B------:R-:W-:Y:S01]  /*3930*/  PRMT R222, RZ, 0x7610, R222 ;  /* 0x00007610ffde7816 */ /* 0x000fe200000000de */
[----:B------:R-:W5:Y:S01]  /*3940*/  @P5 LDG.E.U16 R230, desc[UR20][R74.64] ;  /* 0x000000144ae65981 */ /* 0x000f62000c1e1500 */
[----:B------:R-:W-:Y:S02]  /*3950*/  PRMT R220, RZ, 0x7610, R220 ;  /* 0x00007610ffdc7816 */ /* 0x000fe400000000dc */
[----:B------:R-:W-:Y:S01]  /*3960*/  PRMT R180, RZ, 0x7610, R180 ;  /* 0x00007610ffb47816 */ /* 0x000fe200000000b4 */
[----:B------:R-:W5:Y:S01]  /*3970*/  @P4 LDG.E.U16 R228, desc[UR20][R76.64] ;  /* 0x000000144ce44981 */ /* 0x000f62000c1e1500 */
        /* <DEDUP_REMOVED lines=42> */
[----:B------:R-:W-:-:S03]  /*3c20*/  PRMT R214, RZ, 0x7610, R214 ;  /* 0x00007610ffd67816 */ /* 0x000fc600000000d6 */
[----:B------:R-:W5:Y:S04]  /*3c30*/  @P0 LDG.E.U16 R237, desc[UR20][R40.64] ;  /* 0x0000001428ed0981 */ /* 0x000f68000c1e1500 */
        /* <DEDUP_REMOVED lines=18> */
[----:B------:R-:W5:Y:S01]  /*3d60*/  @P0 LDG.E.U16 R214, desc[UR20][R68.64] ;  /* 0x0000001444d60981 */ /* 0x000f62000c1e1500 */
[----:B0-----:R-:W-:-:S02]  /*3d70*/  SHF.R.S32.HI R84, RZ, 0x1f, R83 ;  /* 0x0000001fff547819 */ /* 0x001fc40000011453 */
[----:B------:R-:W-:Y:S01]  /*3d80*/  SHF.R.S32.HI R85, RZ, 0x6, R0 ;  /* 0x00000006ff557819 */ /* 0x000fe20000011400 */
[----:B------:R-:W-:Y:S01]  /*3d90*/  IMAD.SHL.U32 R177, R117, 0x2, RZ ;  /* 0x0000000275b17824 */ /* 0x000fe200078e00ff */
[----:B------:R-:W-:Y:S01]  /*3da0*/  SHF.L.U64.HI R83, R83, 0x1, R84 ;  /* 0x0000000153537819 */ /* 0x000fe20000010254 */
[----:B------:R-:W-:-:S04]  /*3db0*/  @!UP1 UIADD3 UR4, UPT, UPT, -UR6, 0x100000, URZ ;  /* 0x0010000006049890 */ /* 0x000fc8000fffe1ff */
[----:B------:R-:W-:Y:S02]  /*3dc0*/  @!UP1 USHF.L.U32 UR5, UR4, 0xb, URZ ;  /* 0x0000000b04059899 */ /* 0x000fe400080006ff */
[----:B------:R-:W-:Y:S01]  /*3dd0*/  @!UP1 USHF.L.U32 UR4, UR4, 0x1, URZ ;  /* 0x0000000104049899 */ /* 0x000fe200080006ff */
[----:B------:R-:W-:Y:S02]  /*3de0*/  SGXT R84, R85, 0x1 ;  /* 0x000000015554781a */ /* 0x000fe40000000200 */
[----:B------:R-:W-:Y:S02]  /*3df0*/  SHF.R.S32.HI R140, RZ, 0x1f, R159 ;  /* 0x0000001fff8c7819 */ /* 0x000fe4000001149f */
[----:B------:R-:W-:Y:S02]  /*3e00*/  LEA R162, P2, R159, R82, 0x1 ;  /* 0x000000529fa27211 */ /* 0x000fe400078408ff */
[----:B------:R-:W-:Y:S01]  /*3e10*/  LOP3.LUT R177, R177, 0x90, R84, 0x78, !PT ;  /* 0x00000090b1b17812 */ /* 0x000fe200078e7854 */
[----:B------:R-:W-:Y:S01]  /*3e20*/  VOTEU.ALL UP2, P1 ;  /* 0x0000000000ff7886 */ /* 0x000fe20000840000 */
[----:B------:R-:W-:-:S02]  /*3e30*/  LEA.HI.X R140, R159, R83, R140, 0x1, P2 ;  /* 0x000000539f8c7211 */ /* 0x000fc400010f0c8c */
[----:B------:R-:W-:Y:S02]  /*3e40*/  SHF.R.S32.HI R84, RZ, 0x1f, R129 ;  /* 0x0000001fff547819 */ /* 0x000fe40000011481 */
[----:B------:R-:W-:Y:S01]  /*3e50*/  LEA R128, P2, R129, R82, 0x1 ;  /* 0x0000005281807211 */ /* 0x000fe200078408ff */
[----:B------:R0:W0:Y:S01]  /*3e60*/  @!UP2 SYNCS.EXCH.64 URZ, [UR9+0x8008], UR4 ;  /* 0x0080080409ffa5b2 */ /* 0x0000220008000100 */
[C---:B------:R-:W-:Y:S02]  /*3e70*/  LOP3.LUT R176, R177.reuse, 0x20, RZ, 0x3c, !PT ;  /* 0x00000020b1b07812 */ /* 0x040fe400078e3cff */
[----:B------:R-:W-:Y:S01]  /*3e80*/  LOP3.LUT R174, R177, 0x40, RZ, 0x3c, !PT ;  /* 0x00000040b1ae7812 */ /* 0x000fe200078e3cff */
[----:B------:R-:W-:Y:S01]  /*3e90*/  IMAD R154, R185, R164, RZ ;  /* 0x000000a4b99a7224 */ /* 0x000fe200078e02ff */
[----:B-1----:R-:W-:Y:S02]  /*3ea0*/  SHF.R.S32.HI R86, RZ, 0x1f, R157 ;  /* 0x0000001fff567819 */ /* 0x002fe4000001149d */
[----:B------:R-:W-:-:S02]  /*3eb0*/  LEA R92, P3, R157, R82, 0x1 ;  /* 0x000000529d5c7211 */ /* 0x000fc400078608ff */
[----:B------:R-:W-:Y:S01]  /*3ec0*/  LEA.HI.X R129, R129, R83, R84, 0x1, P2 ;  /* 0x0000005381817211 */ /* 0x000fe200010f0c54 */
[----:B------:R-:W-:Y:S01]  /*3ed0*/  IMAD R84, R223, R164, RZ ;  /* 0x000000a4df547224 */ /* 0x000fe200078e02ff */
[----:B------:R-:W-:Y:S01]  /*3ee0*/  SHF.R.S32.HI R90, RZ, 0x1f, R137 ;  /* 0x0000001fff5a7819 */ /* 0x000fe20000011489 */
[----:B---3--:R-:W-:Y:S01]  /*3ef0*/  STS.U16 [R177+UR9+0x400], R142 ;  /* 0x0004008eb1007988 */ /* 0x008fe20008000409 */
[----:B------:R-:W-:Y:S02]  /*3f00*/  SHF.R.S32.HI R150, RZ, 0x1f, R141 ;  /* 0x0000001fff967819 */ /* 0x000fe4000001148d */
[-C--:B------:R-:W-:Y:S01]  /*3f10*/  LEA R136, P4, R137, R82.reuse, 0x1 ;  /* 0x0000005289887211 */ /* 0x080fe200078808ff */
[----:B--2---:R-:W-:Y:S01]  /*3f20*/  STS.U16 [R177+UR9+0x800], R144 ;  /* 0x00080090b1007988 */ /* 0x004fe20008000409 */
[----:B------:R-:W-:-:S03]  /*3f30*/  LEA R216, P5, R141, R82, 0x1 ;  /* 0x000000528dd87211 */ /* 0x000fc600078a08ff */
[----:B------:R-:W-:Y:S01]  /*3f40*/  STS.U16 [R177+UR9+0xc00], R146 ;  /* 0x000c0092b1007988 */ /* 0x000fe20008000409 */
[----:B------:R-:W-:-:S03]  /*3f50*/  ISETP.NE.U32.AND P0, PT, R132, RZ, PT ;  /* 0x000000ff8400720c */ /* 0x000fc60003f05070 */
[----:B------:R-:W-:Y:S01]  /*3f60*/  STS.U16 [R177+UR9+0x1000], R148 ;  /* 0x00100094b1007988 */ /* 0x000fe20008000409 */
[----:B------:R-:W-:-:S03]  /*3f70*/  LEA.HI.X R93, R157, R83, R86, 0x1, P3 ;  /* 0x000000539d5d7211 */ /* 0x000fc600018f0c56 */
[----:B------:R-:W-:Y:S01]  /*3f80*/  STS.U16 [R177+UR9+0x1400], R126 ;  /* 0x0014007eb1007988 */ /* 0x000fe20008000409 */
[----:B------:R-:W-:-:S03]  /*3f90*/  SHF.R.S32.HI R86, RZ, 0x1f, R133 ;  /* 0x0000001fff567819 */ /* 0x000fc60000011485 */
[----:B------:R-:W-:Y:S01]  /*3fa0*/  STS.U16 [R177+UR9+0x1800], R130 ;  /* 0x00180082b1007988 */ /* 0x000fe20008000409 */
[----:B------:R-:W-:-:S03]  /*3fb0*/  LEA R132, P3, R133, R82, 0x1 ;  /* 0x0000005285847211 */ /* 0x000fc600078608ff */
[----:B----4-:R-:W-:Y:S01]  /*3fc0*/  STS.U16 [R177+UR9+0x1c00], R134 ;  /* 0x001c0086b1007988 */ /* 0x010fe20008000409 */
[----:B------:R-:W-:-:S03]  /*3fd0*/  LEA.HI.X R137, R137, R83, R90, 0x1, P4 ;  /* 0x0000005389897211 */ /* 0x000fc600020f0c5a */
[----:B------:R-:W-:Y:S01]  /*3fe0*/  STS.U16 [R177+UR9], R138 ;  /* 0x0000008ab1007988 */ /* 0x000fe20008000409 */
[----:B------:R-:W-:-:S03]  /*3ff0*/  LEA.HI.X R141, R141, R83, R150, 0x1, P5 ;  /* 0x000000538d8d7211 */ /* 0x000fc600028f0c96 */
[----:B-----5:R1:W-:Y:S01]  /*4000*/  STS.U16 [R176+UR9+0x500], R149 ;  /* 0x00050095b0007988 */ /* 0x0203e20008000409 */
[----:B------:R-:W-:-:S03]  /*4010*/  IMAD R90, R189, R164, RZ ;  /* 0x000000a4bd5a7224 */ /* 0x000fc600078e02ff */
[----:B------:R-:W-:Y:S01]  /*4020*/  STS.U16 [R176+UR9+0xd00], R151 ;  /* 0x000d0097b0007988 */ /* 0x000fe20008000409 */
[----:B------:R-:W-:-:S03]  /*4030*/  IMAD R150, R211, R164, RZ ;  /* 0x000000a4d3967224 */ /* 0x000fc600078e02ff */
[----:B------:R-:W-:Y:S01]  /*4040*/  STS.U16 [R176+UR9+0x900], R153 ;  /* 0x00090099b0007988 */ /* 0x000fe20008000409 */
[----:B-1----:R-:W-:-:S03]  /*4050*/  IMAD.SHL.U32 R149, R154, 0x2, RZ ;  /* 0x000000029a957824 */ /* 0x002fc600078e00ff */
[----:B------:R-:W-:Y:S04]  /*4060*/  STS.U16 [R176+UR9+0x1100], R155 ;  /* 0x0011009bb0007988 */ /* 0x000fe80008000409 */
[----:B------:R-:W-:Y:S04]  /*4070*/  STS.U16 [R176+UR9+0x1500], R127 ;  /* 0x0015007fb0007988 */ /* 0x000fe80008000409 */
[----:B------:R-:W-:Y:S04]  /*4080*/  STS.U16 [R176+UR9+0x1900], R131 ;  /* 0x00190083b0007988 */ /* 0x000fe80008000409 */
[----:B------:R-:W-:Y:S04]  /*4090*/  STS.U16 [R176+UR9+0x1d00], R135 ;  /* 0x001d0087b0007988 */ /* 0x000fe80008000409 */
[----:B------:R-:W-:Y:S04]  /*40a0*/  STS.U16 [R176+UR9+0x100], R147 ;  /* 0x00010093b0007988 */ /* 0x000fe80008000409 */
[----:B------:R1:W-:Y:S01]  /*40b0*/  STS.U16 [R174+UR9+0xe00], R145 ;  /* 0x000e0091ae007988 */ /* 0x0003e20008000409 */
[----:B------:R-:W-:Y:S01]  /*40c0*/  LEA.HI.X R133, R133, R83, R86, 0x1, P3 ;  /* 0x0000005385857211 */ /* 0x000fe200018f0c56 */
[----:B------:R-:W-:Y:S01]  /*40d0*/  IMAD.HI R152, R84, 0x2, RZ ;  /* 0x0000000254987827 */ /* 0x000fe200078e02ff */
[----:B------:R-:W-:-:S03]  /*40e0*/  IADD3 R148, P4, P5, R149, UR12, R82 ;  /* 0x0000000c95947c10 */ /* 0x000fc6000fd9e052 */
[----:B------:R-:W-:-:S04]  /*40f0*/  IMAD.HI R154, R154, 0x2, RZ ;  /* 0x000000029a9a7827 */ /* 0x000fc800078e02ff */
[----:B-1----:R-:W-:Y:S02]  /*4100*/  IMAD.SHL.U32 R145, R84, 0x2, RZ ;  /* 0x0000000254917824 */ /* 0x002fe400078e00ff */
[----:B------:R-:W-:Y:S02]  /*4110*/  IMAD.SHL.U32 R153, R90, 0x2, RZ ;  /* 0x000000025a997824 */ /* 0x000fe400078e00ff */
[----:B------:R-:W-:Y:S01]  /*4120*/  IMAD.SHL.U32 R157, R150, 0x2, RZ ;  /* 0x00000002969d7824 */ /* 0x000fe200078e00ff */
[----:B------:R-:W-:Y:S01]  /*4130*/  IADD3 R144, P2, P3, R145, UR12, R82 ;  /* 0x0000000c91907c10 */ /* 0x000fe2000fb5e052 */
[-C--:B------:R-:W-:Y:S02]  /*4140*/  IMAD R146, R187, R164.reuse, RZ ;  /* 0x000000a4bb927224 */ /* 0x080fe400078e02ff */
[----:B------:R-:W-:Y:S01]  /*4150*/  IMAD R86, R199, R164, RZ ;  /* 0x000000a4c7567224 */ /* 0x000fe200078e02ff */
[--C-:B------:R-:W-:Y:S01]  /*4160*/  IADD3.X R145, PT, PT, R152, UR13, R83.reuse, P2, P3 ;  /* 0x0000000d98917c10 */ /* 0x100fe200097e6453 */
[----:B------:R-:W-:Y:S01]  /*4170*/  IMAD.HI R90, R90, 0x2, RZ ;  /* 0x000000025a5a7827 */ /* 0x000fe200078e02ff */
[----:B------:R-:W-:-:S02]  /*4180*/  IADD3.X R149, PT, PT, R154, UR13, R83, P4, P5 ;  /* 0x0000000d9a957c10 */ /* 0x000fc4000a7ea453 */
[--C-:B------:R-:W-:Y:S01]  /*4190*/  IADD3 R152, P2, P3, R153, UR12, R82.reuse ;  /* 0x0000000c99987c10 */ /* 0x100fe2000fb5e052 */
[----:B------:R-:W-:Y:S01]  /*41a0*/  IMAD.HI R150, R150, 0x2, RZ ;  /* 0x0000000296967827 */ /* 0x000fe200078e02ff */
[----:B------:R-:W-:-:S03]  /*41b0*/  IADD3 R156, P4, P5, R157, UR12, R82 ;  /* 0x0000000c9d9c7c10 */ /* 0x000fc6000fd9e052 */
[----:B------:R-:W-:Y:S02]  /*41c0*/  IMAD.SHL.U32 R161, R146, 0x2, RZ ;  /* 0x0000000292a17824 */ /* 0x000fe400078e00ff */
[----:B------:R-:W-:Y:S02]  /*41d0*/  IMAD.SHL.U32 R159, R86, 0x2, RZ ;  /* 0x00000002569f7824 */ /* 0x000fe400078e00ff */
[-C--:B------:R-:W-:Y:S02]  /*41e0*/  IMAD R142, R213, R164.reuse, RZ ;  /* 0x000000a4d58e7224 */ /* 0x080fe400078e02ff */
[----:B------:R-:W-:Y:S01]  /*41f0*/  IMAD R138, R225, R164, RZ ;  /* 0x000000a4e18a7224 */ /* 0x000fe200078e02ff */
[--C-:B------:R-:W-:Y:S01]  /*4200*/  IADD3.X R153, PT, PT, R90, UR13, R83.reuse, P2, P3 ;  /* 0x0000000d5a997c10 */ /* 0x100fe200097e6453 */
[----:B------:R-:W-:Y:S01]  /*4210*/  IMAD.HI R146, R146, 0x2, RZ ;  /* 0x0000000292927827 */ /* 0x000fe200078e02ff */
[----:B------:R-:W-:Y:S02]  /*4220*/  IADD3.X R157, PT, PT, R150, UR13, R83, P4, P5 ;  /* 0x0000000d969d7c10 */ /* 0x000fe4000a7ea453 */
[--C-:B------:R-:W-:Y:S01]  /*4230*/  IADD3 R160, P2, P3, R161, UR12, R82.reuse ;  /* 0x0000000ca1a07c10 */ /* 0x100fe2000fb5e052 */
[----:B------:R-:W-:Y:S01]  /*4240*/  IMAD.HI R86, R86, 0x2, RZ ;  /* 0x0000000256567827 */ /* 0x000fe200078e02ff */
[----:B------:R-:W-:-:S03]  /*4250*/  IADD3 R158, P4, P5, R159, UR12, R82 ;  /* 0x0000000c9f9e7c10 */ /* 0x000fc6000fd9e052 */
[----:B------:R-:W-:Y:S02]  /*4260*/  IMAD.SHL.U32 R155, R142, 0x2, RZ ;  /* 0x000000028e9b7824 */ /* 0x000fe400078e00ff */
[----:B------:R-:W-:Y:S02]  /*4270*/  IMAD.SHL.U32 R151, R138, 0x2, RZ ;  /* 0x000000028a977824 */ /* 0x000fe400078e00ff */
[-C--:B------:R-:W-:Y:S02]  /*4280*/  IMAD R85, R191, R164.reuse, RZ ;  /* 0x000000a4bf557224 */ /* 0x080fe400078e02ff */
[----:B------:R-:W-:Y:S01]  /*4290*/  IMAD R134, R201, R164, RZ ;  /* 0x000000a4c9867224 */ /* 0x000fe200078e02ff */
[----:B------:R1:W-:Y:S01]  /*42a0*/  STS.U16 [R174+UR9+0xa00], R143 ;  /* 0x000a008fae007988 */ /* 0x0003e20008000409 */
[----:B------:R-:W-:Y:S01]  /*42b0*/  IMAD.HI R142, R142, 0x2, RZ ;  /* 0x000000028e8e7827 */ /* 0x000fe200078e02ff */
[--C-:B------:R-:W-:Y:S02]  /*42c0*/  IADD3.X R161, PT, PT, R146, UR13, R83.reuse, P2, P3 ;  /* 0x0000000d92a17c10 */ /* 0x100fe400097e6453 */
[----:B------:R-:W-:Y:S01]  /*42d0*/  IADD3.X R159, PT, PT, R86, UR13, R83, P4, P5 ;  /* 0x0000000d569f7c10 */ /* 0x000fe2000a7ea453 */
[----:B------:R-:W-:Y:S01]  /*42e0*/  IMAD.HI R138, R138, 0x2, RZ ;  /* 0x000000028a8a7827 */ /* 0x000fe200078e02ff */
[----:B------:R-:W-:-:S02]  /*42f0*/  IADD3 R154, P2, P3, R155, UR12, R82 ;  /* 0x0000000c9b9a7c10 */ /* 0x000fc4000fb5e052 */
[----:B------:R-:W-:Y:S01]  /*4300*/  IADD3 R150, P4, P5, R151, UR12, R82 ;  /* 0x0000000c97967c10 */ /* 0x000fe2000fd9e052 */
[C---:B------:R-:W-:Y:S02]  /*4310*/  IMAD.SHL.U32 R147, R85.reuse, 0x2, RZ ;  /* 0x0000000255937824 */ /* 0x040fe400078e00ff */
[----:B------:R-:W-:-:S04]  /*4320*/  IMAD.HI R84, R85, 0x2, RZ ;  /* 0x0000000255547827 */ /* 0x000fc800078e02ff */
[----:B-1----:R-:W-:Y:S02]  /*4330*/  IMAD.SHL.U32 R143, R134, 0x2, RZ ;  /* 0x00000002868f7824 */ /* 0x002fe400078e00ff */
[-C--:B------:R-:W-:Y:S02]  /*4340*/  IMAD R126, R193, R164.reuse, RZ ;  /* 0x000000a4c17e7224 */ /* 0x080fe400078e02ff */
[-C--:B------:R-:W-:Y:S02]  /*4350*/  IMAD R85, R203, R164.reuse, RZ ;  /* 0x000000a4cb557224 */ /* 0x080fe400078e02ff */
[----:B------:R-:W-:Y:S01]  /*4360*/  IMAD R130, R217, R164, RZ ;  /* 0x000000a4d9827224 */ /* 0x000fe200078e02ff */
[--C-:B------:R-:W-:Y:S01]  /*4370*/  IADD3.X R155, PT, PT, R142, UR13, R83.reuse, P2, P3 ;  /* 0x0000000d8e9b7c10 */ /* 0x100fe200097e6453 */
[----:B------:R-:W-:Y:S01]  /*4380*/  IMAD.HI R134, R134, 0x2, RZ ;  /* 0x0000000286867827 */ /* 0x000fe200078e02ff */
[----:B------:R-:W-:Y:S01]  /*4390*/  IADD3.X R151, PT, PT, R138, UR13, R83, P4, P5 ;  /* 0x0000000d8a977c10 */ /* 0x000fe2000a7ea453 */
[----:B------:R1:W-:Y:S01]  /*43a0*/  STS.U16 [R174+UR9+0x600], R139 ;  /* 0x0006008bae007988 */ /* 0x0003e20008000409 */
[--C-:B------:R-:W-:Y:S01]  /*43b0*/  IADD3 R142, P4, P5, R143, UR12, R82.reuse ;  /* 0x0000000c8f8e7c10 */ /* 0x100fe2000fd9e052 */
[----:B------:R-:W-:Y:S01]  /*43c0*/  IMAD.SHL.U32 R135, R126, 0x2, RZ ;  /* 0x000000027e877824 */ /* 0x000fe200078e00ff */
[----:B------:R-:W-:Y:S01]  /*43d0*/  IADD3 R146, P2, P3, R147, UR12, R82 ;  /* 0x0000000c93927c10 */ /* 0x000fe2000fb5e052 */
[----:B------:R-:W-:-:S02]  /*43e0*/  IMAD.SHL.U32 R131, R85, 0x2, RZ ;  /* 0x0000000255837824 */ /* 0x000fc400078e00ff */
[----:B------:R-:W-:Y:S01]  /*43f0*/  IMAD.HI R90, R85, 0x2, RZ ;  /* 0x00000002555a7827 */ /* 0x000fe200078e02ff */
[----:B------:R-:W-:-:S03]  /*4400*/  IADD3.X R143, PT, PT, R134, UR13, R83, P4, P5 ;  /* 0x0000000d868f7c10 */ /* 0x000fc6000a7ea453 */
[----:B-1----:R-:W-:Y:S02]  /*4410*/  IMAD.SHL.U32 R139, R130, 0x2, RZ ;  /* 0x00000002828b7824 */ /* 0x002fe400078e00ff */
[----:B------:R-:W-:Y:S01]  /*4420*/  IMAD R85, R219, R164, RZ ;  /* 0x000000a4db557224 */ /* 0x000fe200078e02ff */
[----:B------:R-:W-:Y:S01]  /*4430*/  IADD3.X R147, PT, PT, R84, UR13, R83, P2, P3 ;  /* 0x0000000d54937c10 */ /* 0x000fe200097e6453 */
[----:B------:R-:W-:Y:S01]  /*4440*/  IMAD.HI R126, R126, 0x2, RZ ;  /* 0x000000027e7e7827 */ /* 0x000fe200078e02ff */
[--C-:B------:R-:W-:Y:S02]  /*4450*/  IADD3 R134, P4, P5, R135, UR12, R82.reuse ;  /* 0x0000000c87867c10 */ /* 0x100fe4000fd9e052 */
[----:B------:R-:W-:Y:S01]  /*4460*/  IADD3 R138, P3, P2, R139, UR12, R82 ;  /* 0x0000000c8b8a7c10 */ /* 0x000fe2000fa7e052 */
[----:B------:R-:W-:-:S04]  /*4470*/  IMAD.HI R130, R130, 0x2, RZ ;  /* 0x0000000282827827 */ /* 0x000fc800078e02ff */
[C---:B------:R-:W-:Y:S02]  /*4480*/  IMAD.SHL.U32 R127, R85.reuse, 0x2, RZ ;  /* 0x00000002557f7824 */ /* 0x040fe400078e00ff */
[----:B------:R-:W-:Y:S01]  /*4490*/  IMAD.HI R86, R85, 0x2, RZ ;  /* 0x0000000255567827 */ /* 0x000fe200078e02ff */
[----:B------:R-:W-:-:S03]  /*44a0*/  IADD3.X R135, PT, PT, R126, UR13, R83, P4, P5 ;  /* 0x0000000d7e877c10 */ /* 0x000fc6000a7ea453 */
[-C--:B------:R-:W-:Y:S02]  /*44b0*/  IMAD R246, R195, R164.reuse, RZ ;  /* 0x000000a4c3f67224 */ /* 0x080fe400078e02ff */
[----:B------:R-:W-:Y:S01]  /*44c0*/  IMAD R85, R227, R164, RZ ;  /* 0x000000a4e3557224 */ /* 0x000fe200078e02ff */
[--C-:B------:R-:W-:Y:S01]  /*44d0*/  IADD3.X R139, PT, PT, R130, UR13, R83.reuse, P3, P2 ;  /* 0x0000000d828b7c10 */ /* 0x100fe20009fe4453 */
[----:B------:R-:W-:Y:S01]  /*44e0*/  IMAD.SHL.U32 R87, R246, 0x2, RZ ;  /* 0x00000002f6577824 */ /* 0x000fe200078e00ff */
[--C-:B------:R-:W-:Y:S01]  /*44f0*/  IADD3 R126, P4, P5, R127, UR12, R82.reuse ;  /* 0x0000000c7f7e7c10 */ /* 0x100fe2000fd9e052 */
[----:B------:R-:W-:Y:S01]  /*4500*/  IMAD.SHL.U32 R91, R85, 0x2, RZ ;  /* 0x00000002555b7824 */ /* 0x000fe200078e00ff */
[----:B------:R-:W-:Y:S01]  /*4510*/  IADD3 R130, P3, P2, R131, UR12, R82 ;  /* 0x0000000c83827c10 */ /* 0x000fe2000fa7e052 */
[----:B------:R-:W-:Y:S01]  /*4520*/  IMAD.HI R84, R85, 0x2, RZ ;  /* 0x0000000255547827 */ /* 0x000fe200078e02ff */
[----:B------:R-:W-:-:S03]  /*4530*/  IADD3.X R127, PT, PT, R86, UR13, R83, P4, P5 ;  /* 0x0000000d567f7c10 */ /* 0x000fc6000a7ea453 */
[-C--:B------:R-:W-:Y:S01]  /*4540*/  IMAD R85, R205, R164.reuse, RZ ;  /* 0x000000a4cd557224 */ /* 0x080fe200078e02ff */
[----:B------:R-:W-:Y:S01]  /*4550*/  IADD3.X R131, PT, PT, R90, UR13, R83, P3, P2 ;  /* 0x0000000d5a837c10 */ /* 0x000fe20009fe4453 */
[----:B------:R-:W-:Y:S01]  /*4560*/  IMAD R172, R221, R164, RZ ;  /* 0x000000a4ddac7224 */ /* 0x000fe200078e02ff */
[--C-:B------:R-:W-:Y:S01]  /*4570*/  IADD3 R86, P4, P5, R87, UR12, R82.reuse ;  /* 0x0000000c57567c10 */ /* 0x100fe2000fd9e052 */
[----:B------:R-:W-:Y:S01]  /*4580*/  IMAD.SHL.U32 R87, R85, 0x2, RZ ;  /* 0x0000000255577824 */ /* 0x000fe200078e00ff */
[----:B------:R-:W-:Y:S01]  /*4590*/  IADD3 R90, P3, P2, R91, UR12, R82 ;  /* 0x0000000c5b5a7c10 */ /* 0x000fe2000fa7e052 */
[----:B------:R-:W-:-:S03]  /*45a0*/  IMAD.HI R246, R246, 0x2, RZ ;  /* 0x00000002f6f67827 */ /* 0x000fc600078e02ff */
[--C-:B------:R-:W-:Y:S01]  /*45b0*/  IADD3.X R91, PT, PT, R84, UR13, R83.reuse, P3, P2 ;  /* 0x0000000d545b7c10 */ /* 0x100fe20009fe4453 */
[----:B------:R-:W-:Y:S01]  /*45c0*/  IMAD.SHL.U32 R248, R172, 0x2, RZ ;  /* 0x00000002acf87824 */ /* 0x000fe200078e00ff */
[--C-:B------:R-:W-:Y:S02]  /*45d0*/  IADD3 R84, P3, P2, R87, UR12, R82.reuse ;  /* 0x0000000c57547c10 */ /* 0x100fe4000fa7e052 */
[----:B------:R-:W-:Y:S01]  /*45e0*/  IADD3.X R87, PT, PT, R246, UR13, R83, P4, P5 ;  /* 0x0000000df6577c10 */ /* 0x000fe2000a7ea453 */
[----:B------:R-:W-:Y:S01]  /*45f0*/  IMAD.HI R246, R85, 0x2, RZ ;  /* 0x0000000255f67827 */ /* 0x000fe200078e02ff */
[----:B------:R-:W-:-:S03]  /*4600*/  IADD3 R82, P4, P5, R248, UR12, R82 ;  /* 0x0000000cf8527c10 */ /* 0x000fc6000fd9e052 */
[----:B------:R-:W-:Y:S01]  /*4610*/  IMAD.HI R172, R172, 0x2, RZ ;  /* 0x00000002acac7827 */ /* 0x000fe200078e02ff */
[----:B------:R-:W-:-:S04]  /*4620*/  IADD3.X R85, PT, PT, R246, UR13, R83, P3, P2 ;  /* 0x0000000df6557c10 */ /* 0x000fc80009fe4453 */
[----:B------:R-:W-:Y:S02]  /*4630*/  IADD3.X R83, PT, PT, R172, UR13, R83, P4, P5 ;  /* 0x0000000dac537c10 */ /* 0x000fe4000a7ea453 */
[----:B------:R-:W-:Y:S01]  /*4640*/  LOP3.LUT R172, R177, 0x60, RZ, 0x3c, !PT ;  /* 0x00000060b1ac7812 */ /* 0x000fe200078e3cff */
[----:B------:R-:W-:Y:S04]  /*4650*/  STS.U16 [R174+UR9+0x1200], R244 ;  /* 0x001200f4ae007988 */ /* 0x000fe80008000409 */
        /* <DEDUP_REMOVED lines=20> */
[----:B------:R1:W-:Y:S04]  /*47a0*/  STS.U16 [R176+UR9+0x2100], R89 ;  /* 0x00210059b0007988 */ /* 0x0003e80008000409 */
[----:B------:R-:W-:Y:S04]  /*47b0*/  STS.U16 [R176+UR9+0x2500], R125 ;  /* 0x0025007db0007988 */ /* 0x000fe80008000409 */
[----:B------:R2:W-:Y:S04]  /*47c0*/  STS.U16 [R176+UR9+0x2900], R233 ;  /* 0x002900e9b0007988 */ /* 0x0005e80008000409 */
        /* <DEDUP_REMOVED lines=20> */
[----:B------:R3:W-:Y:S01]  /*4910*/  STS.U16 [R172+UR9+0x3f00], R214 ;  /* 0x003f00d6ac007988 */ /* 0x0007e20008000409 */
[----:B0-----:R0:W-:Y:S06]  /*4920*/  MEMBAR.ALL.CTA ;  /* 0x0000000000007992 */ /* 0x0011ec0000008000 */
[----:B0-----:R-:W0:Y:S01]  /*4930*/  FENCE.VIEW.ASYNC.S ;  /* 0x00000000000073c6 */ /* 0x001e220000000000 */
[----:B-1----:R-:W-:Y:S01]  /*4940*/  SHF.R.S32.HI R89, RZ, 0x1f, R178 ;  /* 0x0000001fff597819 */ /* 0x002fe200000114b2 */
[----:B------:R-:W-:Y:S01]  /*4950*/  UIADD3 UR6, UPT, UPT, UR9, 0x4000, URZ ;  /* 0x0000400009067890 */ /* 0x000fe2000fffe0ff */
[----:B------:R-:W-:Y:S01]  /*4960*/  IADD3 R136, P2, PT, R136, UR12, RZ ;  /* 0x0000000c88887c10 */ /* 0x000fe2000ff5e0ff */
[----:B------:R-:W-:Y:S01]  /*4970*/  UIADD3 UR7, UPT, UPT, UR9, 0x6000, URZ ;  /* 0x0000600009077890 */ /* 0x000fe2000fffe0ff */
[----:B------:R-:W-:-:S02]  /*4980*/  LEA.HI R89, R89, R178, RZ, 0x6 ;  /* 0x000000b259597211 */ /* 0x000fc400078f30ff */
[----:B------:R-:W-:Y:S01]  /*4990*/  IADD3 R162, P6, PT, R162, UR12, RZ ;  /* 0x0000000ca2a27c10 */ /* 0x000fe2000ffde0ff */
[----:B------:R-:W-:Y:S01]  /*49a0*/  USHF.R.U32.HI UR6, URZ, 0x4, UR6 ;  /* 0x00000004ff067899 */ /* 0x000fe20008011606 */
[----:B------:R-:W-:Y:S01]  /*49b0*/  IADD3.X R137, PT, PT, R137, UR13, RZ, P2, !PT ;  /* 0x0000000d89897c10 */ /* 0x000fe200097fe4ff */
[----:B------:R-:W-:Y:S01]  /*49c0*/  USHF.R.U32.HI UR7, URZ, 0x4, UR7 ;  /* 0x00000004ff077899 */ /* 0x000fe20008011607 */
[----:B------:R-:W-:Y:S02]  /*49d0*/  ISETP.LT.OR P2, PT, R178, 0x40, P0 ;  /* 0x00000040b200780c */ /* 0x000fe40000741670 */
[----:B------:R-:W-:Y:S02]  /*49e0*/  SHF.R.S32.HI R89, RZ, 0x6, R89 ;  /* 0x00000006ff597819 */ /* 0x000fe40000011459 */
[----:B------:R-:W-:Y:S01]  /*49f0*/  IADD3.X R163, PT, PT, R140, UR13, RZ, P6, !PT ;  /* 0x0000000d8ca37c10 */ /* 0x000fe2000b7fe4ff */
[----:B------:R-:W-:Y:S01]  /*4a00*/  USGXT.U32 UR14, UR7, 0xe ;  /* 0x0000000e070e789a */ /* 0x000fe20008000000 */
[----:B------:R-:W-:-:S02]  /*4a10*/  IADD3 R92, P5, PT, R92, UR12, RZ ;  /* 0x0000000c5c5c7c10 */ /* 0x000fc4000ffbe0ff */
[----:B------:R-:W-:Y:S02]  /*4a20*/  IADD3 R128, P4, PT, R128, UR12, RZ ;  /* 0x0000000c80807c10 */ /* 0x000fe4000ff9e0ff */
[----:B------:R-:W-:Y:S02]  /*4a30*/  IADD3 R132, P3, PT, R132, UR12, RZ ;  /* 0x0000000c84847c10 */ /* 0x000fe4000ff7e0ff */
[----:B------:R-:W-:Y:S01]  /*4a40*/  IADD3 R140, P6, PT, R216, UR12, RZ ;  /* 0x0000000cd88c7c10 */ /* 0x000fe2000ffde0ff */
[----:B------:R-:W-:Y:S01]  /*4a50*/  USGXT.U32 UR12, UR6, 0xe ;  /* 0x0000000e060c789a */ /* 0x000fe20008000000 */
[----:B------:R-:W-:Y:S01]  /*4a60*/  VIMNMX R89, PT, PT, R89, 0x1, !PT ;  /* 0x0000000159597848 */ /* 0x000fe20007fe0100 */
[----:B------:R-:W-:Y:S01]  /*4a70*/  UIADD3 UR22, UP2, UPT, UR14, 0x2, URZ ;  /* 0x000000020e167890 */ /* 0x000fe2000ff5e0ff */
[----:B--2---:R-:W-:Y:S01]  /*4a80*/  IMAD.SHL.U32 R233, R164, 0x40, RZ ;  /* 0x00000040a4e97824 */ /* 0x004fe200078e00ff */
[----:B------:R-:W-:Y:S01]  /*4a90*/  UIADD3 UR24, UP1, UPT, UR12, 0x80, URZ ;  /* 0x000000800c187890 */ /* 0x000fe2000ff3e0ff */
[----:B------:R-:W-:Y:S01]  /*4aa0*/  UMOV UR4, URZ ;  /* 0x000000ff00047c82 */ /* 0x000fe20008000000 */
[----:B------:R-:W-:Y:S01]  /*4ab0*/  UMOV UR5, URZ ;  /* 0x000000ff00057c82 */ /* 0x000fe20008000000 */
[----:B------:R-:W-:Y:S01]  /*4ac0*/  VIADD R164, R89, 0xffffffff ;  /* 0xffffffff59a47836 */ /* 0x000fe20000000000 */
[----:B------:R-:W-:Y:S01]  /*4ad0*/  IADD3.X R93, PT, PT, R93, UR13, RZ, P5, !PT ;  /* 0x0000000d5d5d7c10 */ /* 0x000fe2000affe4ff */
[----:B------:R-:W-:Y:S01]  /*4ae0*/  UIADD3.X UR25, UPT, UPT, UR4, 0x40004040, URZ, UP1, !UPT ;  /* 0x4000404004197890 */ /* 0x000fe20008ffe4ff */
[----:B------:R-:W-:Y:S01]  /*4af0*/  IADD3.X R129, PT, PT, R129, UR13, RZ, P4, !PT ;  /* 0x0000000d81817c10 */ /* 0x000fe2000a7fe4ff */
[----:B------:R-:W-:Y:S01]  /*4b00*/  UIADD3.X UR23, UPT, UPT, UR5, 0x40004040, URZ, UP2, !UPT ;  /* 0x4000404005177890 */ /* 0x000fe200097fe4ff */
[----:B------:R-:W-:Y:S01]  /*4b10*/  IADD3.X R133, PT, PT, R133, UR13, RZ, P3, !PT ;  /* 0x0000000d85857c10 */ /* 0x000fe20009ffe4ff */
[----:B------:R-:W-:Y:S01]  /*4b20*/  UMOV UR6, URZ ;  /* 0x000000ff00067c82 */ /* 0x000fe20008000000 */
[----:B------:R-:W-:Y:S01]  /*4b30*/  IADD3.X R141, PT, PT, R141, UR13, RZ, P6, !PT ;  /* 0x0000000d8d8d7c10 */ /* 0x000fe2000b7fe4ff */
[----:B------:R-:W-:Y:S01]  /*4b40*/  IMAD.SHL.U32 R165, R165, 0x40, RZ ;  /* 0x00000040a5a57824 */ /* 0x000fe200078e00ff */
[----:B------:R-:W-:Y:S01]  /*4b50*/  LOP3.LUT R125, R0, 0x40, RZ, 0xc0, !PT ;  /* 0x00000040007d7812 */ /* 0x000fe200078ec0ff */
[----:B0-----:R-:W-:Y:S01]  /*4b60*/  BAR.SYNC.DEFER_BLOCKING 0x0 ;  /* 0x0000000000007b1d */ /* 0x001fe20000010000 */
[----:B------:R-:W-:-:S05]  /*4b70*/  ISETP.NE.U32.AND P3, PT, R164, RZ, PT ;  /* 0x000000ffa400720c */ /* 0x000fca0003f65070 */
[----:B---3--:R-:W-:Y:S08]  /*4b80*/  @P2 BRA `(.L_x_6) ;  /* 0x0000000000842947 */ /* 0x008ff00003800000 */
[----:B------:R-:W-:Y:S02]  /*4b90*/  UIADD3 UR4, UPT, UPT, UR9, 0x2000, URZ ;  /* 0x0000200009047890 */ /* 0x000fe4000fffe0ff */
[----:B------:R-:W-:Y:S02]  /*4ba0*/  USHF.R.U32.HI UR16, URZ, 0x4, UR9 ;  /* 0x00000004ff107899 */ /* 0x000fe40008011609 */
[----:B------:R-:W-:Y:S02]  /*4bb0*/  USHF.R.U32.HI UR4, URZ, 0x4, UR4 ;  /* 0x00000004ff047899 */ /* 0x000fe40008011604 */
[----:B------:R-:W-:Y:S02]  /*4bc0*/  USGXT.U32 UR16, UR16, 0xe ;  /* 0x0000000e1010789a */ /* 0x000fe40008000000 */
[----:B------:R-:W-:Y:S02]  /*4bd0*/  USGXT.U32 UR18, UR4, 0xe ;  /* 0x0000000e0412789a */ /* 0x000fe40008000000 */
[----:B------:R-:W-:-:S02]  /*4be0*/  UIADD3 UR34, UP1, UPT, UR16, 0x80, URZ ;  /* 0x0000008010227890 */ /* 0x000fc4000ff3e0ff */
[----:B------:R-:W-:Y:S01]  /*4bf0*/  UIADD3 UR36, UP2, UPT, UR18, 0x2, URZ ;  /* 0x0000000212247890 */ /* 0x000fe2000ff5e0ff */
[----:B------:R-:W-:Y:S01]  /*4c00*/  UMOV UR4, URZ ;  /* 0x000000ff00047c82 */ /* 0x000fe20008000000 */
[----:B------:R-:W-:Y:S01]  /*4c10*/  UMOV UR38, 0x0 ;  /* 0x0000000000267882 */ /* 0x000fe20000000000 */
[----:B------:R-:W-:Y:S02]  /*4c20*/  UIADD3.X UR35, UPT, UPT, UR4, 0x40004040, URZ, UP1, !UPT ;  /* 0x4000404004237890 */ /* 0x000fe40008ffe4ff */
[----:B------:R-:W-:Y:S02]  /*4c30*/  UIADD3.X UR37, UPT, UPT, UR4, 0x40004040, URZ, UP2, !UPT ;  /* 0x4000404004257890 */ /* 0x000fe400097fe4ff */
[----:B------:R-:W-:Y:S02]  /*4c40*/  UIADD3.64 UR26, UPT, UPT, UR34, 0x80, URZ ;  /* 0x00000080221a7897 */ /* 0x000fe4000fffe0ff */
[----:B------:R-:W-:Y:S02]  /*4c50*/  UIADD3.64 UR28, UPT, UPT, UR36, 0x2, URZ ;  /* 0x00000002241c7897 */ /* 0x000fe4000fffe0ff */
[----:B------:R-:W-:-:S02]  /*4c60*/  UIADD3.64 UR30, UPT, UPT, UR34, 0x100, URZ ;  /* 0x00000100221e7897 */ /* 0x000fc4000fffe0ff */
[----:B------:R-:W-:Y:S01]  /*4c70*/  UIADD3.64 UR32, UPT, UPT, UR36, 0x4, URZ ;  /* 0x0000000424207897 */ /* 0x000fe2000fffe0ff */
[----:B------:R-:W-:Y:S01]  /*4c80*/  UMOV UR39, 0x4108490 ;  /* 0x0410849000277882 */ /* 0x000fe20000000000 */
[----:B------:R-:W-:Y:S01]  /*4c90*/  UMOV UR17, 0x40004040 ;  /* 0x4000404000117882 */ /* 0x000fe20000000000 */
[----:B------:R-:W-:Y:S01]  /*4ca0*/  UMOV UR19, 0x40004040 ;  /* 0x4000404000137882 */ /* 0x000fe20000000000 */
[----:B------:R-:W-:Y:S01]  /*4cb0*/  UMOV UR40, 0x0 ;  /* 0x0000000000287882 */ /* 0x000fe20000000000 */
[----:B------:R-:W-:Y:S01]  /*4cc0*/  UMOV UR41, 0x4108490 ;  /* 0x0410849000297882 */ /* 0x000fe20000000000 */
[----:B------:R-:W-:Y:S01]  /*4cd0*/  UMOV UR42, 0x0 ;  /* 0x00000000002a7882 */ /* 0x000fe20000000000 */
[----:B------:R-:W-:Y:S01]  /*4ce0*/  UMOV UR43, 0x4108490 ;  /* 0x04108490002b7882 */ /* 0x000fe20000000000 */
[----:B------:R-:W-:Y:S01]  /*4cf0*/  UMOV UR4, UR11 ;  /* 0x0000000b00047c82 */ /* 0x000fe20008000000 */
[----:B------:R-:W-:Y:S01]  /*4d00*/  UMOV UR5, URZ ;  /* 0x000000ff00057c82 */ /* 0x000fe20008000000 */
[----:B------:R0:W-:Y:S01]  /*4d10*/  UTCHMMA gdesc[UR16], gdesc[UR18], tmem[UR8], tmem[UR38], idesc[UR39], !UPT ;  /* 0x00ff2612100075ea */ /* 0x0001e2000f800008 */
[----:B------:R-:W-:Y:S01]  /*4d20*/  UMOV UR44, 0x0 ;  /* 0x00000000002c7882 */ /* 0x000fe20000000000 */
[----:B------:R-:W-:Y:S01]  /*4d30*/  UMOV UR45, 0x4108490 ;  /* 0x04108490002d7882 */ /* 0x000fe20000000000 */
[----:B------:R0:W-:Y:S01]  /*4d40*/  UTCHMMA gdesc[UR34], gdesc[UR36], tmem[UR8], tmem[UR40], idesc[UR41], UPT ;  /* 0x00ff2824220075ea */ /* 0x0001e2000b800008 */
[----:B------:R-:W-:Y:S01]  /*4d50*/  UMOV UR4, UR4 ;  /* 0x0000000400047c82 */ /* 0x000fe20008000000 */
[----:B------:R0:W-:Y:S01]  /*4d60*/  UTCHMMA gdesc[UR26], gdesc[UR28], tmem[UR8], tmem[UR42], idesc[UR43], UPT ;  /* 0x00ff2a1c1a0075ea */ /* 0x0001e2000b800008 */
[----:B------:R0:W-:Y:S01]  /*4d70*/  UTCHMMA gdesc[UR30], gdesc[UR32], tmem[UR8], tmem[UR44], idesc[UR45], UPT ;  /* 0x00ff2c201e0075ea */ /* 0x0001e2000b800008 */
[----:B------:R0:W-:Y:S01]  /*4d80*/  UTCBAR [UR4], URZ ;  /* 0x000000ff040073e9 */ /* 0x0001e200080000ff */
[----:B------:R-:W-:Y:S01]  /*4d90*/  NOP ;  /* 0x0000000000007918 */ /* 0x000fe20000000000 */
.L_x_6:
[----:B------:R-:W-:Y:S05]  /*4da0*/  @!P3 BRA `(.L_x_7) ;  /* 0x000000140050b947 */ /* 0x000fea0003800000 */
[----:B------:R-:W-:Y:S01]  /*4db0*/  VIADD R88, R88, 0xffffffc0 ;  /* 0xffffffc058587836 */ /* 0x000fe20000000000 */
[----:B0-----:R-:W-:Y:S01]  /*4dc0*/  UIADD3.64 UR18, UPT, UPT, UR24, 0x80, URZ ;  /* 0x0000008018127897 */ /* 0x001fe2000fffe0ff */
[----:B------:R-:W-:Y:S01]  /*4dd0*/  IMAD.MOV.U32 R89, RZ, RZ, R163 ;  /* 0x000000ffff597224 */ /* 0x000fe200078e00a3 */
[----:B------:R-:W-:Y:S02]  /*4de0*/  UIADD3.64 UR26, UPT, UPT, UR22, 0x2, URZ ;  /* 0x00000002161a7897 */ /* 0x000fe4000fffe0ff */
[----:B------:R-:W-:Y:S01]  /*4df0*/  R2UR UR32, R88 ;  /* 0x00000000582072ca */ /* 0x000fe200000e0000 */
[----:B------:R-:W-:Y:S01]  /*4e00*/  IMAD.MOV.U32 R88, RZ, RZ, R162 ;  /* 0x000000ffff587224 */ /* 0x000fe200078e00a2 */
[----:B------:R-:W-:Y:S02]  /*4e10*/  UIADD3.64 UR28, UPT, UPT, UR24, 0x100, URZ ;  /* 0x00000100181c7897 */ /* 0x000fe4000fffe0ff */
[----:B------:R-:W-:Y:S01]  /*4e20*/  UIADD3.64 UR30, UPT, UPT, UR22, 0x4, URZ ;  /* 0x00000004161e7897 */ /* 0x000fe2000fffe0ff */
[----:B------:R-:W-:Y:S01]  /*4e30*/  UMOV UR5, 0x1 ;  /* 0x0000000100057882 */ /* 0x000fe20000000000 */
[----:B------:R-:W-:-:S10]  /*4e40*/  UMOV UR4, URZ ;  /* 0x000000ff00047c82 */ /* 0x000fd40008000000 */
.L_x_10:
[----:B------:R-:W-:Y:S01]  /*4e50*/  USHF.L.U32 UR6, UR6, 0x1f, URZ ;  /* 0x0000001f06067899 */ /* 0x000fe200080006ff */
[----:B------:R-:W-:-:S04]  /*4e60*/  IMAD.WIDE R84, R233, 0x2, R84 ;  /* 0x00000002e9547825 */ /* 0x000fc800078e0254 */
[----:B------:R-:W-:-:S04]  /*4e70*/  IMAD.WIDE R86, R233, 0x2, R86 ;  /* 0x00000002e9567825 */ /* 0x000fc800078e0256 */
[----:B0-----:R-:W-:-:S04]  /*4e80*/  IMAD.U32 R162, RZ, RZ, UR6 ;  /* 0x00000006ffa27e24 */ /* 0x001fc8000f8e00ff */
[----:B------:R-:W0:Y:S02]  /*4e90*/  SYNCS.PHASECHK.TRANS64.TRYWAIT P2, [UR11], R162 ;  /* 0x000000a2ff0075a7 */ /* 0x000e24000804110b */
[----:B0-----:R-:W-:Y:S05]  /*4ea0*/  @!P2 BRA `(.L_x_8) ;  /* 0x000000240064a947 */ /* 0x001fea0003800000 */
.L_x_16:
[----:B------:R-:W-:Y:S01]  /*4eb0*/  ISETP.GE.AND P6, PT, R215, UR32, PT ;  /* 0x00000020d7007c0c */ /* 0x000fe2000bfc6270 */
[----:B------:R-:W-:Y:S01]  /*4ec0*/  IMAD.WIDE R4, R233, 0x2, R4 ;  /* 0x00000002e9047825 */ /* 0x000fe200078e0204 */
[----:B------:R-:W-:Y:S02]  /*4ed0*/  ISETP.GE.AND P3, PT, R181, UR32, PT ;  /* 0x00000020b5007c0c */ /* 0x000fe4000bf66270 */
[----:B------:R-:W-:Y:S01]  /*4ee0*/  ISETP.GE.AND P2, PT, R179, UR32, PT ;  /* 0x00000020b3007c0c */ /* 0x000fe2000bf46270 */
[----:B------:R-:W-:Y:S01]  /*4ef0*/  IMAD.WIDE R92, R233, 0x2, R92 ;  /* 0x00000002e95c7825 */ /* 0x000fe200078e025c */
[----:B------:R-:W-:Y:S02]  /*4f00*/  ISETP.GE.AND P5, PT, R175, UR32, PT ;  /* 0x00000020af007c0c */ /* 0x000fe4000bfa6270 */
[----:B------:R-:W-:Y:S01]  /*4f10*/  PRMT R186, RZ, 0x7610, R186 ;  /* 0x00007610ffba7816 */ /* 0x000fe200000000ba */
[----:B------:R-:W-:Y:S01]  /*4f20*/  IMAD.WIDE R88, R233, 0x2, R88 ;  /* 0x00000002e9587825 */ /* 0x000fe200078e0258 */
[----:B------:R-:W-:-:S02]  /*4f30*/  PRMT R192, RZ, 0x7610, R192 ;  /* 0x00007610ffc07816 */ /* 0x000fc400000000c0 */
[----:B------:R-:W-:Y:S01]  /*4f40*/  PRMT R190, RZ, 0x7610, R190 ;  /* 0x00007610ffbe7816 */ /* 0x000fe200000000be */
[----:B------:R-:W-:Y:S01]  /*4f50*/  IMAD.WIDE R2, R233, 0x2, R2 ;  /* 0x00000002e9027825 */ /* 0x000fe200078e0202 */
[----:B------:R-:W-:Y:S01]  /*4f60*/  PRMT R184, RZ, 0x7610, R184 ;  /* 0x00007610ffb87816 */ /* 0x000fe200000000b8 */
[----:B------:R-:W2:Y:S01]  /*4f70*/  @!P6 LDG.E.U16 R186, desc[UR20][R4.64] ;  /* 0x0000001404bae981 */ /* 0x000ea2000c1e1500 */
[----:B------:R-:W-:Y:S01]  /*4f80*/  ISETP.GE.AND P4, PT, R183, UR32, PT ;  /* 0x00000020b7007c0c */ /* 0x000fe2000bf86270 */
[----:B------:R-:W-:Y:S01]  /*4f90*/  IMAD.WIDE R132, R233, 0x2, R132 ;  /* 0x00000002e9847825 */ /* 0x000fe200078e0284 */
[----:B------:R-:W-:Y:S01]  /*4fa0*/  ISETP.GE.AND P6, PT, R185, UR32, PT ;  /* 0x00000020b9007c0c */ /* 0x000fe2000bfc6270 */
[----:B------:R-:W3:Y:S01]  /*4fb0*/  @!P3 LDG.E.U16 R192, desc[UR20][R92.64] ;  /* 0x000000145cc0b981 */ /* 0x000ee2000c1e1500 */
[----:B------:R-:W-:Y:S01]  /*4fc0*/  ISETP.GE.AND P3, PT, R187, UR32, PT ;  /* 0x00000020bb007c0c */ /* 0x000fe2000bf66270 */
[----:B------:R-:W-:Y:S02]  /*4fd0*/  IMAD.WIDE R148, R233, 0x2, R148 ;  /* 0x00000002e9947825 */ /* 0x000fe400078e0294 */
[----:B------:R-:W4:Y:S01]  /*4fe0*/  @!P2 LDG.E.U16 R190, desc[UR20][R88.64] ;  /* 0x0000001458bea981 */ /* 0x000f22000c1e1500 */
[----:B------:R-:W-:Y:S01]  /*4ff0*/  ISETP.GE.AND P2, PT, R189, UR32, PT ;  /* 0x00000020bd007c0c */ /* 0x000fe2000bf46270 */
[----:B------:R-:W-:-:S02]  /*5000*/  IMAD.WIDE R160, R233, 0x2, R160 ;  /* 0x00000002e9a07825 */ /* 0x000fc400078e02a0 */
[----:B------:R-:W5:Y:S01]  /*5010*/  @!P5 LDG.E.U16 R184, desc[UR20][R2.64] ;  /* 0x0000001402b8d981 */ /* 0x000f62000c1e1500 */
[----:B------:R-:W-:Y:S01]  /*5020*/  ISETP.GE.AND P5, PT, R197, UR32, PT ;  /* 0x00000020c5007c0c */ /* 0x000fe2000bfa6270 */
[C---:B------:R-:W-:Y:S01]  /*5030*/  IMAD.WIDE R152, R233.reuse, 0x2, R152 ;  /* 0x00000002e9987825 */ /* 0x040fe200078e0298 */
[----:B------:R-:W-:Y:S02]  /*5040*/  PRMT R196, RZ, 0x7610, R196 ;  /* 0x00007610ffc47816 */ /* 0x000fe400000000c4 */
[----:B------:R-:W-:Y:S01]  /*5050*/  PRMT R202, RZ, 0x7610, R202 ;  /* 0x00007610ffca7816 */ /* 0x000fe200000000ca */
[C---:B------:R-:W-:Y:S01]  /*5060*/  IMAD.WIDE R136, R233.reuse, 0x2, R136 ;  /* 0x00000002e9887825 */ /* 0x040fe200078e0288 */
[----:B------:R-:W-:Y:S02]  /*5070*/  PRMT R206, RZ, 0x7610, R206 ;  /* 0x00007610ffce7816 */ /* 0x000fe400000000ce */
[----:B------:R-:W-:Y:S01]  /*5080*/  PRMT R204, RZ, 0x7610, R204 ;  /* 0x00007610ffcc7816 */ /* 0x000fe200000000cc */
[----:B------:R-:W2:Y:S01]  /*5090*/  @!P4 LDG.E.U16 R196, desc[UR20][R132.64] ;  /* 0x0000001484c4c981 */ /* 0x000ea2000c1e1500 */
[----:B------:R-:W-:Y:S01]  /*50a0*/  PRMT R198, RZ, 0x7610, R198 ;  /* 0x00007610ffc67816 */ /* 0x000fe200000000c6 */
[----:B------:R-:W-:Y:S01]  /*50b0*/  IMAD.WIDE R158, R233, 0x2, R158 ;  /* 0x00000002e99e7825 */ /* 0x000fe200078e029e */
[----:B------:R-:W-:Y:S01]  /*50c0*/  ISETP.GE.AND P4, PT, R199, UR32, PT ;  /* 0x00000020c7007c0c */ /* 0x000fe2000bf86270 */
[----:B------:R-:W3:Y:S01]  /*50d0*/  @!P6 LDG.E.U16 R202, desc[UR20][R148.64] ;  /* 0x0000001494cae981 */ /* 0x000ee2000c1e1500 */
[----:B------:R-:W-:Y:S01]  /*50e0*/  ISETP.GE.AND P6, PT, R201, UR32, PT ;  /* 0x00000020c9007c0c */ /* 0x000fe2000bfc6270 */
[----:B------:R-:W-:-:S02]  /*50f0*/  IMAD.WIDE R142, R233, 0x2, R142 ;  /* 0x00000002e98e7825 */ /* 0x000fc400078e028e */
[----:B------:R-:W3:Y:S01]  /*5100*/  @!P3 LDG.E.U16 R206, desc[UR20][R160.64] ;  /* 0x00000014a0ceb981 */ /* 0x000ee2000c1e1500 */
[----:B------:R-:W-:Y:S01]  /*5110*/  ISETP.GE.AND P3, PT, R203, UR32, PT ;  /* 0x00000020cb007c0c */ /* 0x000fe2000bf66270 */
[----:B------:R-:W-:Y:S02]  /*5120*/  IMAD.WIDE R130, R233, 0x2, R130 ;  /* 0x00000002e9827825 */ /* 0x000fe400078e0282 */
[----:B------:R-:W3:Y:S01]  /*5130*/  @!P2 LDG.E.U16 R204, desc[UR20][R152.64] ;  /* 0x0000001498cca981 */ /* 0x000ee2000c1e1500 */
[----:B------:R-:W-:Y:S01]  /*5140*/  ISETP.GE.AND P2, PT, R193, UR32, PT ;  /* 0x00000020c1007c0c */ /* 0x000fe2000bf46270 */
[----:B------:R-:W-:Y:S02]  /*5150*/  IMAD.WIDE R134, R233, 0x2, R134 ;  /* 0x00000002e9867825 */ /* 0x000fe400078e0286 */
[----:B------:R-:W3:Y:S01]  /*5160*/  @!P5 LDG.E.U16 R198, desc[UR20][R136.64] ;  /* 0x0000001488c6d981 */ /* 0x000ee2000c1e1500 */
[----:B------:R-:W-:Y:S01]  /*5170*/  ISETP.GE.AND P5, PT, R191, UR32, PT ;  /* 0x00000020bf007c0c */ /* 0x000fe2000bfa6270 */
[----:B------:R-:W-:Y:S01]  /*5180*/  IMAD.WIDE R146, R233, 0x2, R146 ;  /* 0x00000002e9927825 */ /* 0x000fe200078e0292 */
[----:B------:R-:W-:-:S02]  /*5190*/  PRMT R208, RZ, 0x7610, R208 ;  /* 0x00007610ffd07816 */ /* 0x000fc400000000d0 */
[----:B------:R-:W-:Y:S02]  /*51a0*/  PRMT R212, RZ, 0x7610, R212 ;  /* 0x00007610ffd47816 */ /* 0x000fe400000000d4 */
[----:B------:R-:W-:Y:S02]  /*51b0*/  PRMT R216, RZ, 0x7610, R216 ;  /* 0x00007610ffd87816 */ /* 0x000fe400000000d8 */
[----:B------:R-:W-:Y:S01]  /*51c0*/  PRMT R214, RZ, 0x7610, R214 ;  /* 0x00007610ffd67816 */ /* 0x000fe200000000d6 */
[----:B------:R-:W3:Y:S01]  /*51d0*/  @!P4 LDG.E.U16 R208, desc[UR20][R158.64] ;  /* 0x000000149ed0c981 */ /* 0x000ee2000c1e1500 */
[----:B------:R-:W-:Y:S02]  /*51e0*/  PRMT R210, RZ, 0x7610, R210 ;  /* 0x00007610ffd27816 */ /* 0x000fe400000000d2 */
[----:B------:R-:W-:Y:S01]  /*51f0*/  ISETP.GE.AND P4, PT, R195, UR32, PT ;  /* 0x00000020c3007c0c */ /* 0x000fe2000bf86270 */
[----:B------:R-:W3:Y:S01]  /*5200*/  @!P6 LDG.E.U16 R212, desc[UR20][R142.64] ;  /* 0x000000148ed4e981 */ /* 0x000ee2000c1e1500 */
[----:B------:R-:W-:-:S03]  /*5210*/  ISETP.GE.AND P6, PT, R205, UR32, PT ;  /* 0x00000020cd007c0c */ /* 0x000fc6000bfc6270 */
[----:B------:R-:W3:Y:S01]  /*5220*/  @!P3 LDG.E.U16 R216, desc[UR20][R130.64] ;  /* 0x0000001482d8b981 */ /* 0x000ee2000c1e1500 */
[----:B------:R-:W-:-:S03]  /*5230*/  ISETP.GE.AND P3, PT, R209, UR32, PT ;  /* 0x00000020d1007c0c */ /* 0x000fc6000bf66270 */
[----:B------:R-:W3:Y:S01]  /*5240*/  @!P2 LDG.E.U16 R214, desc[UR20][R134.64] ;  /* 0x0000001486d6a981 */ /* 0x000ee2000c1e1500 */
[----:B------:R-:W-:-:S03]  /*5250*/  ISETP.GE.AND P2, PT, R207, UR32, PT ;  /* 0x00000020cf007c0c */ /* 0x000fc6000bf46270 */
[----:B------:R-:W3:Y:S01]  /*5260*/  @!P5 LDG.E.U16 R210, desc[UR20][R146.64] ;  /* 0x0000001492d2d981 */ /* 0x000ee2000c1e1500 */
[----:B------:R-:W-:Y:S02]  /*5270*/  ISETP.GE.AND P5, PT, R229, UR32, PT ;  /* 0x00000020e5007c0c */ /* 0x000fe4000bfa6270 */
[----:B------:R-:W-:Y:S02]  /*5280*/  PRMT R218, RZ, 0x7610, R218 ;  /* 0x00007610ffda7816 */ /* 0x000fe400000000da */
[----:B------:R-:W-:Y:S01]  /*5290*/  PRMT R220, RZ, 0x7610, R220 ;  /* 0x00007610ffdc7816 */ /* 0x000fe200000000dc */
[C---:B------:R-:W-:Y:S01]  /*52a0*/  IMAD.WIDE R140, R233.reuse, 0x2, R140 ;  /* 0x00000002e98c7825 */ /* 0x040fe200078e028c */
[----:B------:R-:W-:Y:S02]  /*52b0*/  PRMT R200, RZ, 0x7610, R200 ;  /* 0x00007610ffc87816 */ /* 0x000fe400000000c8 */
[----:B------:R-:W-:Y:S01]  /*52c0*/  PRMT R194, RZ, 0x7610, R194 ;  /* 0x00007610ffc27816 */ /* 0x000fe200000000c2 */
[C---:B------:R-:W-:Y:S01]  /*52d0*/  IMAD.WIDE R128, R233.reuse, 0x2, R128 ;  /* 0x00000002e9807825 */ /* 0x040fe200078e0280 */
[----:B------:R-:W-:Y:S01]  /*52e0*/  PRMT R188, RZ, 0x7610, R188 ;  /* 0x00007610ffbc7816 */ /* 0x000fe200000000bc */
[----:B------:R-:W3:Y:S02]  /*52f0*/  @!P4 LDG.E.U16 R218, desc[UR20][R86.64] ;  /* 0x0000001456dac981 */ /* 0x000ee4000c1e1500 */
[----:B------:R-:W-:-:S02]  /*5300*/  IMAD.WIDE R70, R233, 0x2, R70 ;  /* 0x00000002e9467825 */ /* 0x000fc400078e0246 */
[----:B------:R-:W3:Y:S04]  /*5310*/  @!P6 LDG.E.U16 R220, desc[UR20][R84.64] ;  /* 0x0000001454dce981 */ /* 0x000ee8000c1e1500 */
[----:B------:R-:W3:Y:S04]  /*5320*/  @!P3 LDG.E.U16 R200, desc[UR20][R140.64] ;  /* 0x000000148cc8b981 */ /* 0x000ee8000c1e1500 */
[----:B------:R-:W3:Y:S04]  /*5330*/  @!P2 LDG.E.U16 R194, desc[UR20][R128.64] ;  /* 0x0000001480c2a981 */ /* 0x000ee8000c1e1500 */
[----:B------:R-:W3:Y:S01]  /*5340*/  @!P5 LDG.E.U16 R188, desc[UR20][R70.64] ;  /* 0x0000001446bcd981 */ /* 0x000ee2000c1e1500 */
[----:B------:R-:W-:-:S02]  /*5350*/  ISETP.GE.AND P2, PT, R231, UR32, PT ;  /* 0x00000020e7007c0c */ /* 0x000fc4000bf46270 */
[----:B------:R-:W-:Y:S02]  /*5360*/  ISETP.GE.AND P3, PT, R223, UR32, PT ;  /* 0x00000020df007c0c */ /* 0x000fe4000bf66270 */
[----:B------:R-:W-:Y:S02]  /*5370*/  ISETP.GE.AND P5, PT, R211, UR32, PT ;  /* 0x00000020d3007c0c */ /* 0x000fe4000bfa6270 */
[----:B------:R-:W-:Y:S01]  /*5380*/  ISETP.GE.AND P4, PT, R171, UR32, PT ;  /* 0x00000020ab007c0c */ /* 0x000fe2000bf86270 */
[C---:B------:R-:W-:Y:S01]  /*5390*/  IMAD.WIDE R72, R233.reuse, 0x2, R72 ;  /* 0x00000002e9487825 */ /* 0x040fe200078e0248 */
[----:B------:R-:W-:Y:S02]  /*53a0*/  PRMT R243, RZ, 0x7610, R243 ;  /* 0x00007610fff37816 */ /* 0x000fe400000000f3 */
[----:B------:R-:W-:Y:S01]  /*53b0*/  PRMT R247, RZ, 0x7610, R247 ;  /* 0x00007610fff77816 */ /* 0x000fe200000000f7 */
[----:B------:R-:W-:Y:S01]  /*53c0*/  IMAD.WIDE R76, R233, 0x2, R76 ;  /* 0x00000002e94c7825 */ /* 0x000fe200078e024c */
[----:B------:R-:W-:-:S02]  /*53d0*/  PRMT R163, RZ, 0x7610, R163 ;  /* 0x00007610ffa37816 */ /* 0x000fc400000000a3 */
[----:B------:R-:W-:Y:S01]  /*53e0*/  PRMT R249, RZ, 0x7610, R249 ;  /* 0x00007610fff97816 */ /* 0x000fe200000000f9 */
[C---:B------:R-:W-:Y:S01]  /*53f0*/  IMAD.WIDE R156, R233.reuse, 0x2, R156 ;  /* 0x00000002e99c7825 */ /* 0x040fe200078e029c */
[----:B------:R-:W3:Y:S03]  /*5400*/  @!P2 LDG.E.U16 R243, desc[UR20][R72.64] ;  /* 0x0000001448f3a981 */ /* 0x000ee6000c1e1500 */
[----:B------:R-:W-:Y:S01]  /*5410*/  IMAD.WIDE R144, R233, 0x2, R144 ;  /* 0x00000002e9907825 */ /* 0x000fe200078e0290 */
[----:B------:R-:W3:Y:S01]  /*5420*/  @!P5 LDG.E.U16 R163, desc[UR20][R156.64] ;  /* 0x000000149ca3d981 */ /* 0x000ee2000c1e1500 */
[----:B------:R-:W-:Y:S02]  /*5430*/  ISETP.GE.AND P2, PT, R213, UR32, PT ;  /* 0x00000020d5007c0c */ /* 0x000fe4000bf46270 */
[----:B------:R-:W-:Y:S01]  /*5440*/  ISETP.GE.AND P5, PT, R217, UR32, PT ;  /* 0x00000020d9007c0c */ /* 0x000fe2000bfa6270 */
[----:B------:R-:W3:Y:S01]  /*5450*/  @!P3 LDG.E.U16 R247, desc[UR20][R144.64] ;  /* 0x0000001490f7b981 */ /* 0x000ee2000c1e1500 */
[----:B------:R-:W-:-:S03]  /*5460*/  ISETP.GE.AND P3, PT, R225, UR32, PT ;  /* 0x00000020e1007c0c */ /* 0x000fc6000bf66270 */
[----:B------:R-:W3:Y:S01]  /*5470*/  @!P4 LDG.E.U16 R249, desc[UR20][R76.64] ;  /* 0x000000144cf9c981 */ /* 0x000ee2000c1e1500 */
[----:B------:R-:W-:Y:S01]  /*5480*/  ISETP.GE.AND P4, PT, R169, UR32, PT ;  /* 0x00000020a9007c0c */ /* 0x000fe2000bf86270 */
[C---:B------:R-:W-:Y:S01]  /*5490*/  IMAD.WIDE R78, R233.reuse, 0x2, R78 ;  /* 0x00000002e94e7825 */ /* 0x040fe200078e024e */
[----:B------:R-:W-:Y:S02]  /*54a0*/  PRMT R235, RZ, 0x7610, R235 ;  /* 0x00007610ffeb7816 */ /* 0x000fe400000000eb */
[----:B------:R-:W-:Y:S01]  /*54b0*/  PRMT R251, RZ, 0x7610, R251 ;  /* 0x00007610fffb7816 */ /* 0x000fe200000000fb */
[C---:B------:R-:W-:Y:S01]  /*54c0*/  IMAD.WIDE R154, R233.reuse, 0x2, R154 ;  /* 0x00000002e99a7825 */ /* 0x040fe200078e029a */
[----:B------:R-:W-:Y:S02]  /*54d0*/  PRMT R237, RZ, 0x7610, R237 ;  /* 0x00007610ffed7816 */ /* 0x000fe400000000ed */
[----:B------:R-:W-:Y:S01]  /*54e0*/  PRMT R162, RZ, 0x7610, R162 ;  /* 0x00007610ffa27816 */ /* 0x000fe200000000a2 */
[C---:B------:R-:W-:Y:S01]  /*54f0*/  IMAD.WIDE R138, R233.reuse, 0x2, R138 ;  /* 0x00000002e98a7825 */ /* 0x040fe200078e028a */
[----:B------:R-:W3:Y:S03]  /*5500*/  @!P2 LDG.E.U16 R235, desc[UR20][R154.64] ;  /* 0x000000149aeba981 */ /* 0x000ee6000c1e1500 */
[----:B------:R-:W-:Y:S01]  /*5510*/  IMAD.WIDE R150, R233, 0x2, R150 ;  /* 0x00000002e9967825 */ /* 0x000fe200078e0296 */
[----:B------:R-:W3:Y:S01]  /*5520*/  @!P5 LDG.E.U16 R237, desc[UR20][R138.64] ;  /* 0x000000148aedd981 */ /* 0x000ee2000c1e1500 */
[----:B------:R-:W-:-:S02]  /*5530*/  ISETP.GE.AND P6, PT, R173, UR32, PT ;  /* 0x00000020ad007c0c */ /* 0x000fc4000bfc6270 */
[----:B------:R-:W-:Y:S01]  /*5540*/  ISETP.GE.AND P2, PT, R219, UR32, PT ;  /* 0x00000020db007c0c */ /* 0x000fe2000bf46270 */
[----:B------:R-:W3:Y:S01]  /*5550*/  @!P3 LDG.E.U16 R251, desc[UR20][R150.64] ;  /* 0x0000001496fbb981 */ /* 0x000ee2000c1e1500 */
[----:B------:R-:W-:Y:S02]  /*5560*/  ISETP.GE.AND P3, PT, R227, UR32, PT ;  /* 0x00000020e3007c0c */ /* 0x000fe4000bf66270 */
[----:B------:R-:W-:Y:S01]  /*5570*/  ISETP.GE.AND P5, PT, R221, UR32, PT ;  /* 0x00000020dd007c0c */ /* 0x000fe2000bfa6270 */
[----:B------:R-:W3:Y:S01]  /*5580*/  @!P4 LDG.E.U16 R162, desc[UR20][R78.64] ;  /* 0x000000144ea2c981 */ /* 0x000ee2000c1e1500 */
        /* <DEDUP_REMOVED lines=8> */
[----:B------:R-:W-:Y:S01]  /*5610*/  PRMT R182, RZ, 0x7610, R182 ;  /* 0x00007610ffb67816 */ /* 0x000fe200000000b6 */
[----:B------:R-:W3:Y:S02]  /*5620*/  @!P6 LDG.E.U16 R245, desc[UR20][R74.64] ;  /* 0x000000144af5e981 */ /* 0x000ee4000c1e1500 */
[C---:B------:R-:W-:Y:S02]  /*5630*/  IMAD.WIDE R90, R233.reuse, 0x2, R90 ;  /* 0x00000002e95a7825 */ /* 0x040fe400078e025a */
[----:B------:R-:W3:Y:S02]  /*5640*/  @!P5 LDG.E.U16 R241, desc[UR20][R82.64] ;  /* 0x0000001452f1d981 */ /* 0x000ee4000c1e1500 */
[----:B------:R-:W-:Y:S02]  /*5650*/  IMAD.WIDE R126, R233, 0x2, R126 ;  /* 0x00000002e97e7825 */ /* 0x000fe400078e027e */
[----:B------:R-:W3:Y:S04]  /*5660*/  @!P3 LDG.E.U16 R180, desc[UR20][R90.64] ;  /* 0x000000145ab4b981 */ /* 0x000ee8000c1e1500 */
[----:B------:R-:W3:Y:S04]  /*5670*/  @!P2 LDG.E.U16 R239, desc[UR20][R126.64] ;  /* 0x000000147eefa981 */ /* 0x000ee8000c1e1500 */
[----:B------:R-:W3:Y:S01]  /*5680*/  @!P4 LDG.E.U16 R182, desc[UR20][R80.64] ;  /* 0x0000001450b6c981 */ /* 0x000ee2000c1e1500 */
[----:B------:R-:W-:Y:S01]  /*5690*/  BAR.SYNC.DEFER_BLOCKING 0x0 ;  /* 0x0000000000007b1d */ /* 0x000fe20000010000 */
[----:B------:R-:W-:Y:S01]  /*56a0*/  ISETP.GE.AND P2, PT, R117, UR32, PT ;  /* 0x0000002075007c0c */ /* 0x000fe2000bf46270 */
[----:B------:R-:W-:Y:S01]  /*56b0*/  IMAD.WIDE R62, R165, 0x2, R62 ;  /* 0x00000002a53e7825 */ /* 0x000fe200078e023e */
[----:B------:R-:W-:-:S02]  /*56c0*/  PRMT R224, RZ, 0x7610, R224 ;  /* 0x00007610ffe07816 */ /* 0x000fc400000000e0 */
[----:B------:R-:W-:Y:S01]  /*56d0*/  PRMT R232, RZ, 0x7610, R232 ;  /* 0x00007610ffe87816 */ /* 0x000fe200000000e8 */
[C---:B------:R-:W-:Y:S01]  /*56e0*/  IMAD.WIDE R54, R165.reuse, 0x2, R54 ;  /* 0x00000002a5367825 */ /* 0x040fe200078e0236 */
[----:B------:R-:W-:Y:S02]  /*56f0*/  PRMT R240, RZ, 0x7610, R240 ;  /* 0x00007610fff07816 */ /* 0x000fe400000000f0 */
[----:B------:R-:W-:Y:S01]  /*5700*/  PRMT R226, RZ, 0x7610, R226 ;  /* 0x00007610ffe27816 */ /* 0x000fe200000000e2 */
[C---:B------:R-:W-:Y:S01]  /*5710*/  IMAD.WIDE R46, R165.reuse, 0x2, R46 ;  /* 0x00000002a52e7825 */ /* 0x040fe200078e022e */
[----:B------:R-:W-:Y:S02]  /*5720*/  PRMT R234, RZ, 0x7610, R234 ;  /* 0x00007610ffea7816 */ /* 0x000fe400000000ea */
[----:B------:R-:W-:Y:S01]  /*5730*/  PRMT R242, RZ, 0x7610, R242 ;  /* 0x00007610fff27816 */ /* 0x000fe200000000f2 */
[----:B------:R-:W-:Y:S01]  /*5740*/  IMAD.WIDE R38, R165, 0x2, R38 ;  /* 0x00000002a5267825 */ /* 0x000fe200078e0226 */
[----:B------:R-:W-:-:S02]  /*5750*/  PRMT R228, RZ, 0x7610, R228 ;  /* 0x00007610ffe47816 */ /* 0x000fc400000000e4 */
[----:B------:R-:W-:Y:S01]  /*5760*/  PRMT R236, RZ, 0x7610, R236 ;  /* 0x00007610ffec7816 */ /* 0x000fe200000000ec */
[----:B------:R-:W-:Y:S01]  /*5770*/  IMAD.WIDE R30, R165, 0x2, R30 ;  /* 0x00000002a51e7825 */ /* 0x000fe200078e021e */
[----:B------:R-:W-:-:S03]  /*5780*/  PRMT R244, RZ, 0x7610, R244 ;  /* 0x00007610fff47816 */ /* 0x000fc600000000f4 */
[C---:B------:R-:W-:Y:S01]  /*5790*/  IMAD.WIDE R22, R165.reuse, 0x2, R22 ;  /* 0x00000002a5167825 */ /* 0x040fe200078e0216 */
[----:B------:R-:W-:Y:S01]  /*57a0*/  PRMT R222, RZ, 0x7610, R222 ;  /* 0x00007610ffde7816 */ /* 0x000fe200000000de */
[----:B------:R-:W3:Y:S02]  /*57b0*/  @!P2 LDG.E.U16 R224, desc[UR20][R46.64] ;  /* 0x000000142ee0a981 */ /* 0x000ee4000c1e1500 */
[C---:B------:R-:W-:Y:S01]  /*57c0*/  IMAD.WIDE R14, R165.reuse, 0x2, R14 ;  /* 0x00000002a50e7825 */ /* 0x040fe200078e020e */
[----:B------:R-:W-:Y:S01]  /*57d0*/  PRMT R230, RZ, 0x7610, R230 ;  /* 0x00007610ffe67816 */ /* 0x000fe200000000e6 */
[----:B------:R-:W3:Y:S02]  /*57e0*/  @!P2 LDG.E.U16 R232, desc[UR20][R54.64] ;  /* 0x0000001436e8a981 */ /* 0x000ee4000c1e1500 */
[C---:B------:R-:W-:Y:S01]  /*57f0*/  IMAD.WIDE R6, R165.reuse, 0x2, R6 ;  /* 0x00000002a5067825 */ /* 0x040fe200078e0206 */
[----:B------:R-:W-:Y:S01]  /*5800*/  PRMT R238, RZ, 0x7610, R238 ;  /* 0x00007610ffee7816 */ /* 0x000fe200000000ee */
[----:B------:R-:W3:Y:S01]  /*5810*/  @!P2 LDG.E.U16 R240, desc[UR20][R62.64] ;  /* 0x000000143ef0a981 */ /* 0x000ee2000c1e1500 */
[----:B------:R-:W-:Y:S01]  /*5820*/  PRMT R246, RZ, 0x7610, R246 ;  /* 0x00007610fff67816 */ /* 0x000fe200000000f6 */
[----:B------:R-:W-:-:S04]  /*5830*/  IMAD.WIDE R64, R165, 0x2, R64 ;  /* 0x00000002a5407825 */ /* 0x000fc800078e0240 */
[C---:B------:R-:W-:Y:S01]  /*5840*/  IMAD.WIDE R56, R165.reuse, 0x2, R56 ;  /* 0x00000002a5387825 */ /* 0x040fe200078e0238 */
[----:B------:R-:W3:Y:S03]  /*5850*/  @!P2 LDG.E.U16 R242, desc[UR20][R64.64] ;  /* 0x0000001440f2a981 */ /* 0x000ee6000c1e1500 */
[C---:B------:R-:W-:Y:S01]  /*5860*/  IMAD.WIDE R48, R165.reuse, 0x2, R48 ;  /* 0x00000002a5307825 */ /* 0x040fe200078e0230 */
[----:B------:R-:W3:Y:S03]  /*5870*/  @!P2 LDG.E.U16 R234, desc[UR20][R56.64] ;  /* 0x0000001438eaa981 */ /* 0x000ee6000c1e1500 */
[C---:B------:R-:W-:Y:S01]  /*5880*/  IMAD.WIDE R40, R165.reuse, 0x2, R40 ;  /* 0x00000002a5287825 */ /* 0x040fe200078e0228 */
[----:B------:R-:W3:Y:S03]  /*5890*/  @!P2 LDG.E.U16 R226, desc[UR20][R48.64] ;  /* 0x0000001430e2a981 */ /* 0x000ee6000c1e1500 */
[----:B------:R-:W-:-:S04]  /*58a0*/  IMAD.WIDE R32, R165, 0x2, R32 ;  /* 0x00000002a5207825 */ /* 0x000fc800078e0220 */
[----:B------:R-:W-:-:S04]  /*58b0*/  IMAD.WIDE R24, R165, 0x2, R24 ;  /* 0x00000002a5187825 */ /* 0x000fc800078e0218 */
[----:B------:R-:W-:-:S04]  /*58c0*/  IMAD.WIDE R16, R165, 0x2, R16 ;  /* 0x00000002a5107825 */ /* 0x000fc800078e0210 */
[----:B------:R-:W-:-:S04]  /*58d0*/  IMAD.WIDE R8, R165, 0x2, R8 ;  /* 0x00000002a5087825 */ /* 0x000fc800078e0208 */
        /* <DEDUP_REMOVED lines=20> */
[C---:B------:R-:W-:Y:S01]  /*5a20*/  IMAD.WIDE R12, R165.reuse, 0x2, R12 ;  /* 0x00000002a50c7825 */ /* 0x040fe200078e020c */
[----:B----4-:R-:W-:Y:S04]  /*5a30*/  STS.U16 [R177+UR9+0x4400], R190 ;  /* 0x004400beb1007988 */ /* 0x010fe80008000409 */
[----:B-----5:R0:W-:Y:S01]  /*5a40*/  STS.U16 [R177+UR9+0x4000], R184 ;  /* 0x004000b8b1007988 */ /* 0x0201e20008000409 */
[----:B------:R-:W-:-:S03]  /*5a50*/  IMAD.WIDE R68, R165, 0x2, R68 ;  /* 0x00000002a5447825 */ /* 0x000fc600078e0244 */
[----:B--2---:R1:W-:Y:S01]  /*5a60*/  STS.U16 [R177+UR9+0x4800], R196 ;  /* 0x004800c4b1007988 */ /* 0x0043e20008000409 */
[----:B0-----:R-:W-:-:S03]  /*5a70*/  PRMT R184, RZ, 0x7610, R184 ;  /* 0x00007610ffb87816 */ /* 0x001fc600000000b8 */
[----:B---3--:R0:W-:Y:S04]  /*5a80*/  STS.U16 [R177+UR9+0x4c00], R202 ;  /* 0x004c00cab1007988 */ /* 0x0081e80008000409 */
[----:B------:R2:W-:Y:S01]  /*5a90*/  STS.U16 [R177+UR9+0x5000], R206 ;  /* 0x005000ceb1007988 */ /* 0x0005e20008000409 */
[----:B------:R-:W-:Y:S02]  /*5aa0*/  PRMT R190, RZ, 0x7610, R190 ;  /* 0x00007610ffbe7816 */ /* 0x000fe400000000be */
[----:B-1----:R-:W-:Y:S01]  /*5ab0*/  PRMT R196, RZ, 0x7610, R196 ;  /* 0x00007610ffc47816 */ /* 0x002fe200000000c4 */
[----:B------:R-:W3:Y:S01]  /*5ac0*/  @!P2 LDG.E.U16 R184, desc[UR20][R6.64] ;  /* 0x0000001406b8a981 */ /* 0x000ee2000c1e1500 */
[----:B0-----:R-:W-:-:S03]  /*5ad0*/  PRMT R202, RZ, 0x7610, R202 ;  /* 0x00007610ffca7816 */ /* 0x001fc600000000ca */
[----:B------:R-:W4:Y:S01]  /*5ae0*/  @!P2 LDG.E.U16 R190, desc[UR20][R12.64] ;  /* 0x000000140cbea981 */ /* 0x000f22000c1e1500 */
[----:B--2---:R-:W-:-:S03]  /*5af0*/  PRMT R206, RZ, 0x7610, R206 ;  /* 0x00007610ffce7816 */ /* 0x004fc600000000ce */
[----:B------:R-:W2:Y:S04]  /*5b00*/  @!P2 LDG.E.U16 R202, desc[UR20][R24.64] ;  /* 0x0000001418caa981 */ /* 0x000ea8000c1e1500 */
[----:B------:R-:W5:Y:S04]  /*5b10*/  @!P2 LDG.E.U16 R196, desc[UR20][R18.64] ;  /* 0x0000001412c4a981 */ /* 0x000f68000c1e1500 */
[----:B------:R-:W2:Y:S04]  /*5b20*/  @!P2 LDG.E.U16 R206, desc[UR20][R28.64] ;  /* 0x000000141ccea981 */ /* 0x000ea8000c1e1500 */
[----:B------:R-:W2:Y:S04]  /*5b30*/  @!P2 LDG.E.U16 R246, desc[UR20][R68.64] ;  /* 0x0000001444f6a981 */ /* 0x000ea8000c1e1500 */
[----:B------:R0:W-:Y:S04]  /*5b40*/  STS.U16 [R177+UR9+0x5800], R214 ;  /* 0x005800d6b1007988 */ /* 0x0001e80008000409 */
[----:B------:R1:W-:Y:S01]  /*5b50*/  STS.U16 [R177+UR9+0x5400], R210 ;  /* 0x005400d2b1007988 */ /* 0x0003e20008000409 */
[----:B0-----:R-:W-:-:S03]  /*5b60*/  PRMT R214, RZ, 0x7610, R214 ;  /* 0x00007610ffd67816 */ /* 0x001fc600000000d6 */
[----:B------:R0:W-:Y:S01]  /*5b70*/  STS.U16 [R177+UR9+0x5c00], R218 ;  /* 0x005c00dab1007988 */ /* 0x0001e20008000409 */
[----:B-1----:R-:W-:-:S03]  /*5b80*/  PRMT R210, RZ, 0x7610, R210 ;  /* 0x00007610ffd27816 */ /* 0x002fc600000000d2 */
[----:B------:R1:W-:Y:S04]  /*5b90*/  STS.U16 [R176+UR9+0x4100], R186 ;  /* 0x004100bab0007988 */ /* 0x0003e80008000409 */
[----:B------:R1:W-:Y:S04]  /*5ba0*/  STS.U16 [R176+UR9+0x4500], R192 ;  /* 0x004500c0b0007988 */ /* 0x0003e80008000409 */
[----:B------:R-:W-:Y:S01]  /*5bb0*/  STS.U16 [R176+UR9+0x4900], R198 ;  /* 0x004900c6b0007988 */ /* 0x000fe20008000409 */
[----:B0-----:R-:W-:-:S03]  /*5bc0*/  PRMT R218, RZ, 0x7610, R218 ;  /* 0x00007610ffda7816 */ /* 0x001fc600000000da */
[----:B------:R-:W-:Y:S01]  /*5bd0*/  STS.U16 [R176+UR9+0x4d00], R204 ;  /* 0x004d00ccb0007988 */ /* 0x000fe20008000409 */
[----:B-1----:R-:W-:-:S03]  /*5be0*/  PRMT R186, RZ, 0x7610, R186 ;  /* 0x00007610ffba7816 */ /* 0x002fc600000000ba */
[----:B------:R0:W-:Y:S01]  /*5bf0*/  STS.U16 [R176+UR9+0x5100], R208 ;  /* 0x005100d0b0007988 */ /* 0x0001e20008000409 */
[----:B------:R-:W-:-:S03]  /*5c00*/  PRMT R192, RZ, 0x7610, R192 ;  /* 0x00007610ffc07816 */ /* 0x000fc600000000c0 */
[----:B------:R-:W-:Y:S04]  /*5c10*/  STS.U16 [R176+UR9+0x5500], R212 ;  /* 0x005500d4b0007988 */ /* 0x000fe80008000409 */
[----:B------:R1:W-:Y:S01]  /*5c20*/  STS.U16 [R176+UR9+0x5900], R216 ;  /* 0x005900d8b0007988 */ /* 0x0003e20008000409 */
[----:B0-----:R-:W-:-:S03]  /*5c30*/  PRMT R208, RZ, 0x7610, R208 ;  /* 0x00007610ffd07816 */ /* 0x001fc600000000d0 */
[----:B------:R0:W-:Y:S01]  /*5c40*/  STS.U16 [R176+UR9+0x5d00], R220 ;  /* 0x005d00dcb0007988 */ /* 0x0001e20008000409 */
[----:B------:R-:W-:-:S03]  /*5c50*/  PRMT R204, RZ, 0x7610, R204 ;  /* 0x00007610ffcc7816 */ /* 0x000fc600000000cc */
[----:B------:R0:W-:Y:S01]  /*5c60*/  STS.U16 [R174+UR9+0x4a00], R200 ;  /* 0x004a00c8ae007988 */ /* 0x0001e20008000409 */
[----:B-1----:R-:W-:-:S03]  /*5c70*/  PRMT R216, RZ, 0x7610, R216 ;  /* 0x00007610ffd87816 */ /* 0x002fc600000000d8 */
[----:B------:R1:W-:Y:S01]  /*5c80*/  STS.U16 [R174+UR9+0x4600], R194 ;  /* 0x004600c2ae007988 */ /* 0x0003e20008000409 */
[----:B------:R-:W-:Y:S02]  /*5c90*/  PRMT R212, RZ, 0x7610, R212 ;  /* 0x00007610ffd47816 */ /* 0x000fe400000000d4 */
[----:B0-----:R-:W-:Y:S01]  /*5ca0*/  PRMT R220, RZ, 0x7610, R220 ;  /* 0x00007610ffdc7816 */ /* 0x001fe200000000dc */
[----:B------:R0:W-:Y:S01]  /*5cb0*/  STS.U16 [R174+UR9+0x4200], R188 ;  /* 0x004200bcae007988 */ /* 0x0001e20008000409 */
[----:B------:R-:W-:Y:S02]  /*5cc0*/  PRMT R200, RZ, 0x7610, R200 ;  /* 0x00007610ffc87816 */ /* 0x000fe400000000c8 */
[----:B------:R-:W-:Y:S01]  /*5cd0*/  PRMT R198, RZ, 0x7610, R198 ;  /* 0x00007610ffc67816 */ /* 0x000fe200000000c6 */
[----:B------:R-:W2:Y:S01]  /*5ce0*/  @!P2 LDG.E.U16 R192, desc[UR20][R14.64] ;  /* 0x000000140ec0a981 */ /* 0x000ea2000c1e1500 */
[----:B-1----:R-:W-:-:S03]  /*5cf0*/  PRMT R194, RZ, 0x7610, R194 ;  /* 0x00007610ffc27816 */ /* 0x002fc600000000c2 */
[----:B------:R-:W4:Y:S01]  /*5d00*/  @!P2 LDG.E.U16 R200, desc[UR20][R22.64] ;  /* 0x0000001416c8a981 */ /* 0x000f22000c1e1500 */
[----:B0-----:R-:W-:-:S03]  /*5d10*/  PRMT R188, RZ, 0x7610, R188 ;  /* 0x00007610ffbc7816 */ /* 0x001fc600000000bc */
[----:B------:R-:W5:Y:S04]  /*5d20*/  @!P2 LDG.E.U16 R208, desc[UR20][R30.64] ;  /* 0x000000141ed0a981 */ /* 0x000f68000c1e1500 */
        /* <DEDUP_REMOVED lines=27> */
[----:B------:R-:W-:-:S04]  /*5ee0*/  ULEA UR11, UR5, UR9, 0x3 ;  /* 0x00000009050b7291 */ /* 0x000fc8000f8e18ff */
[----:B------:R-:W-:Y:S01]  /*5ef0*/  UIADD3 UR11, UPT, UPT, UR11, 0x8000, URZ ;  /* 0x000080000b0b7890 */ /* 0x000fe2000fffe0ff */
[----:B---3--:R0:W-:Y:S04]  /*5f00*/  STS.U16 [R177+UR9+0x6000], R184 ;  /* 0x006000b8b1007988 */ /* 0x0081e80008000409 */
[----:B--2---:R0:W-:Y:S04]  /*5f10*/  STS.U16 [R177+UR9+0x6400], R192 ;  /* 0x006400c0b1007988 */ /* 0x0041e80008000409 */
[----:B----4-:R0:W-:Y:S04]  /*5f20*/  STS.U16 [R177+UR9+0x6800], R200 ;  /* 0x006800c8b1007988 */ /* 0x0101e80008000409 */
[----:B-----5:R0:W-:Y:S04]  /*5f30*/  STS.U16 [R177+UR9+0x6c00], R208 ;  /* 0x006c00d0b1007988 */ /* 0x0201e80008000409 */
        /* <DEDUP_REMOVED lines=25> */
[----:B------:R1:W-:Y:S06]  /*60d0*/  MEMBAR.ALL.CTA ;  /* 0x0000000000007992 */ /* 0x0003ec0000008000 */
[----:B-1----:R-:W1:Y:S02]  /*60e0*/  FENCE.VIEW.ASYNC.S ;  /* 0x00000000000073c6 */ /* 0x002e640000000000 */
[----:B-1----:R-:W-:Y:S06]  /*60f0*/  BAR.SYNC.DEFER_BLOCKING 0x0 ;  /* 0x0000000000007b1d */ /* 0x002fec0000010000 */
[----:B------:R-:W-:Y:S05]  /*6100*/  @P0 BRA `(.L_x_9) ;  /* 0x00000000004c0947 */ /* 0x000fea0003800000 */
[----:B------:R-:W-:Y:S01]  /*6110*/  UMOV UR13, 0x40004040 ;  /* 0x40004040000d7882 */ /* 0x000fe20000000000 */
        /* <DEDUP_REMOVED lines=9> */
[----:B------:R1:W-:Y:S01]  /*61b0*/  UTCHMMA gdesc[UR12], gdesc[UR14], tmem[UR8], tmem[UR16], idesc[UR17], UPT ;  /* 0x00ff100e0c0075ea */ /* 0x0003e2000b800008 */
        /* <DEDUP_REMOVED lines=8> */
.L_x_9:
[----:B------:R-:W-:Y:S01]  /*6240*/  UIADD3 UR5, UPT, UPT, UR5, 0x1, URZ ;  /* 0x0000000105057890 */ /* 0x000fe2000fffe0ff */
[----:B------:R-:W-:Y:S01]  /*6250*/  VIADD R164, R164, 0xffffffff ;  /* 0xffffffffa4a47836 */ /* 0x000fe20000000000 */
[----:B------:R-:W-:Y:S02]  /*6260*/  UIADD3 UR32, UPT, UPT, UR32, -0x40, URZ ;  /* 0xffffffc020207890 */ /* 0x000fe4000fffe0ff */
[----:B------:R-:W-:Y:S02]  /*6270*/  UISETP.GT.AND UP1, UPT, UR5, 0x1, UPT ;  /* 0x000000010500788c */ /* 0x000fe4000bf24270 */
[----:B------:R-:W-:Y:S02]  /*6280*/  ISETP.NE.U32.AND P2, PT, R164, RZ, PT ;  /* 0x000000ffa400720c */ /* 0x000fe40003f45070 */
[----:B-1----:R-:W-:Y:S02]  /*6290*/  USEL UR6, URZ, 0x1, !UP1 ;  /* 0x00000001ff067887 */ /* 0x002fe4000c800000 */
[----:B------:R-:W-:-:S02]  /*62a0*/  USEL UR5, UR5, URZ, !UP1 ;  /* 0x000000ff05057287 */ /* 0x000fc4000c800000 */
[----:B------:R-:W-:-:S03]  /*62b0*/  ULOP3.LUT UR7, UR4, UR6, URZ, 0x3c, !UPT ;  /* 0x0000000604077292 */ /* 0x000fc6000f8e3cff */
[----:B------:R-:W-:-:S04]  /*62c0*/  UMOV UR6, UR4 ;  /* 0x0000000400067c82 */ /* 0x000fc80008000000 */
[----:B------:R-:W-:Y:S01]  /*62d0*/  UMOV UR4, UR7 ;  /* 0x0000000700047c82 */ /* 0x000fe20008000000 */
[----:B------:R-:W-:Y:S05]  /*62e0*/  @P2 BRA `(.L_x_10) ;  /* 0xffffffe800d82947 */ /* 0x000fea000383ffff */
.L_x_7:
[----:B------:R-:W-:-:S13]  /*62f0*/  ISETP.GE.AND P0, PT, R178, 0x40, PT ;  /* 0x00000040b200780c */ /* 0x000fda0003f06270 */
[----:B------:R-:W-:Y:S05]  /*6300*/  @!P0 BRA `(.L_x_11) ;  /* 0x0000000000108947 */ /* 0x000fea0003800000 */
[----:B------:R-:W-:-:S06]  /*6310*/  USHF.L.U32 UR6, UR6, 0x1f, URZ ;  /* 0x0000001f06067899 */ /* 0x000fcc00080006ff */
[----:B------:R-:W-:-:S04]  /*6320*/  IMAD.U32 R2, RZ, RZ, UR6 ;  /* 0x00000006ff027e24 */ /* 0x000fc8000f8e00ff */
[----:B------:R-:W1:Y:S02]  /*6330*/  SYNCS.PHASECHK.TRANS64.TRYWAIT P0, [UR11], R2 ;  /* 0x00000002ff0075a7 */ /* 0x000e64000800110b */
[----:B-1----:R-:W-:Y:S05]  /*6340*/  @!P0 BRA `(.L_x_12) ;  /* 0x0000001000488947 */ /* 0x002fea0003800000 */
.L_x_11:
[----:B------:R-:W-:Y:S01]  /*6350*/  BAR.SYNC.DEFER_BLOCKING 0x0 ;  /* 0x0000000000007b1d */ /* 0x000fe20000010000 */
[C---:B------:R-:W-:Y:S02]  /*6360*/  IMAD.SHL.U32 R2, R0.reuse, 0x10, RZ ;  /* 0x0000001000027824 */ /* 0x040fe400078e00ff */
[C---:B------:R-:W-:Y:S02]  /*6370*/  IMAD.SHL.U32 R3, R0.reuse, 0x200, RZ ;  /* 0x0000020000037824 */ /* 0x040fe400078e00ff */
[----:B------:R-:W-:Y:S01]  /*6380*/  IMAD.SHL.U32 R0, R0, 0x8, RZ ;  /* 0x0000000800007824 */ /* 0x000fe200078e00ff */
[----:B------:R-:W-:Y:S01]  /*6390*/  LOP3.LUT R2, R2, 0xf0, RZ, 0xc0, !PT ;  /* 0x000000f002027812 */ /* 0x000fe200078ec0ff */
[----:B------:R-:W1:Y:S01]  /*63a0*/  LDCU.128 UR12, c[0x0][0x390] ;  /* 0x00007200ff0c77ac */ /* 0x000e620008000c00 */
[----:B------:R-:W-:Y:S02]  /*63b0*/  LOP3.LUT R3, R3, 0x2000, RZ, 0xc0, !PT ;  /* 0x0000200003037812 */ /* 0x000fe400078ec0ff */
[----:B------:R-:W-:Y:S01]  /*63c0*/  LOP3.LUT R0, R0, 0x300, RZ, 0xc0, !PT ;  /* 0x0000030000007812 */ /* 0x000fe200078ec0ff */
[----:B0-----:R-:W0:Y:S01]  /*63d0*/  LDCU UR4, c[0x0][0x3b4] ;  /* 0x00007680ff0477ac */ /* 0x001e220008000800 */
[----:B------:R-:W-:-:S02]  /*63e0*/  IADD3 R3, PT, PT, R2, UR9, R3 ;  /* 0x0000000902037c10 */ /* 0x000fc4000fffe003 */
[----:B------:R-:W-:Y:S01]  /*63f0*/  LEA R2, R125, UR9, 0x6 ;  /* 0x000000097d027c11 */ /* 0x000fe2000f8e30ff */
[----:B------:R-:W2:Y:S02]  /*6400*/  LDCU UR5, c[0x0][0x3b8] ;  /* 0x00007700ff0577ac */ /* 0x000ea40008000800 */
[----:B------:R-:W-:Y:S02]  /*6410*/  IMAD.IADD R0, R0, 0x1, R3 ;  /* 0x0000000100007824 */ /* 0x000fe400078e0203 */
[----:B------:R-:W-:Y:S01]  /*6420*/  IMAD R117, R117, 0x10, R2 ;  /* 0x0000001075757824 */ /* 0x000fe200078e0202 */
[----:B------:R-:W3:Y:S02]  /*6430*/  @!P1 SYNCS.CCTL.IV [UR9+0x8000] ;  /* 0x00800000ff0099b1 */ /* 0x000ee40008000009 */
[----:B---3--:R-:W-:Y:S01]  /*6440*/  BAR.SYNC.DEFER_BLOCKING 0x0 ;  /* 0x0000000000007b1d */ /* 0x008fe20000010000 */
[C---:B-1----:R-:W-:Y:S01]  /*6450*/  ISETP.GE.AND P0, PT, R121.reuse, UR14, PT ;  /* 0x0000000e79007c0c */ /* 0x042fe2000bf06270 */
[----:B0-----:R-:W-:-:S03]  /*6460*/  IMAD R121, R121, UR4, RZ ;  /* 0x0000000479797c24 */ /* 0x001fc6000f8e02ff */
[----:B------:R-:W-:Y:S02]  /*6470*/  ISETP.LT.AND P2, PT, R94, UR15, !P0 ;  /* 0x0000000f5e007c0c */ /* 0x000fe4000c741270 */
[----:B------:R-:W-:Y:S01]  /*6480*/  ISETP.LT.AND P4, PT, R96, UR15, !P0 ;  /* 0x0000000f60007c0c */ /* 0x000fe2000c781270 */
[----:B------:R-:W-:Y:S01]  /*6490*/  LDTM.16dp32bit_t0_t15.x32 R4, tmem[UR10] ;  /* 0x0000000a000479ee */ /* 0x000fe20008a80000 */
[----:B------:R-:W0:Y:S01]  /*64a0*/  LDTM.16dp32bit_t16_t31.x32 R4, tmem[UR10+0x20] ;  /* 0x0000200a000479ee */ /* 0x000e220008aa0000 */
[----:B--2---:R-:W-:Y:S01]  /*64b0*/  IMAD R94, R94, UR5, RZ ;  /* 0x000000055e5e7c24 */ /* 0x004fe2000f8e02ff */
[C---:B------:R-:W-:Y:S01]  /*64c0*/  ISETP.LT.AND P3, PT, R97.reuse, UR15, !P0 ;  /* 0x0000000f61007c0c */ /* 0x040fe2000c761270 */
[----:B------:R-:W-:Y:S02]  /*64d0*/  IMAD R96, R96, UR5, RZ ;  /* 0x0000000560607c24 */ /* 0x000fe4000f8e02ff */
[----:B------:R-:W-:Y:S01]  /*64e0*/  IMAD R97, R97, UR5, RZ ;  /* 0x0000000561617c24 */ /* 0x000fe2000f8e02ff */
[----:B------:R-:W1:Y:S01]  /*64f0*/  @!P1 SYNCS.CCTL.IV [UR9+0x8008] ;  /* 0x00800800ff0099b1 */ /* 0x000e620008000009 */
[----:B------:R-:W-:Y:S01]  /*6500*/  NOP ;  /* 0x0000000000007918 */ /* 0x000fe20000000000 */
[----:B0-----:R-:W-:-:S02]  /*6510*/  F2FP.BF16.F32.PACK_AB R4, R6, R4 ;  /* 0x000000040604723e */ /* 0x001fc400000010ff */
[----:B------:R-:W-:Y:S02]  /*6520*/  F2FP.BF16.F32.PACK_AB R36, R7, R5 ;  /* 0x000000050724723e */ /* 0x000fe400000010ff */
[----:B------:R-:W-:Y:S02]  /*6530*/  F2FP.BF16.F32.PACK_AB R5, R10, R8 ;  /* 0x000000080a05723e */ /* 0x000fe400000010ff */
[----:B------:R-:W-:Y:S02]  /*6540*/  F2FP.BF16.F32.PACK_AB R37, R11, R9 ;  /* 0x000000090b25723e */ /* 0x000fe400000010ff */
[----:B------:R-:W-:Y:S02]  /*6550*/  F2FP.BF16.F32.PACK_AB R6, R14, R12 ;  /* 0x0000000c0e06723e */ /* 0x000fe400000010ff */
[----:B------:R-:W-:Y:S02]  /*6560*/  F2FP.BF16.F32.PACK_AB R38, R15, R13 ;  /* 0x0000000d0f26723e */ /* 0x000fe400000010ff */
[----:B------:R-:W-:-:S02]  /*6570*/  F2FP.BF16.F32.PACK_AB R7, R18, R16 ;  /* 0x000000101207723e */ /* 0x000fc400000010ff */
[----:B------:R-:W-:Y:S02]  /*6580*/  F2FP.BF16.F32.PACK_AB R39, R19, R17 ;  /* 0x000000111327723e */ /* 0x000fe400000010ff */
[----:B------:R-:W-:Y:S01]  /*6590*/  F2FP.BF16.F32.PACK_AB R20, R22, R20 ;  /* 0x000000141614723e */ /* 0x000fe200000010ff */
[----:B-1----:R-:W-:Y:S01]  /*65a0*/  STS.128 [R0], R4 ;  /* 0x0000000400007388 */ /* 0x002fe20000000c00 */
[----:B------:R-:W-:Y:S02]  /*65b0*/  F2FP.BF16.F32.PACK_AB R12, R23, R21 ;  /* 0x00000015170c723e */ /* 0x000fe400000010ff */
[----:B------:R-:W-:Y:S01]  /*65c0*/  F2FP.BF16.F32.PACK_AB R21, R26, R24 ;  /* 0x000000181a15723e */ /* 0x000fe200000010ff */
[----:B------:R0:W-:Y:S01]  /*65d0*/  STS.128 [R0+0x1000], R36 ;  /* 0x0010002400007388 */ /* 0x0001e20000000c00 */
[----:B------:R-:W-:Y:S02]  /*65e0*/  F2FP.BF16.F32.PACK_AB R13, R27, R25 ;  /* 0x000000191b0d723e */ /* 0x000fe400000010ff */
[----:B------:R-:W-:Y:S01]  /*65f0*/  F2FP.BF16.F32.PACK_AB R22, R30, R28 ;  /* 0x0000001c1e16723e */ /* 0x000fe200000010ff */
[----:B------:R-:W-:Y:S01]  /*6600*/  BAR.SYNC.DEFER_BLOCKING 0x0 ;  /* 0x0000000000007b1d */ /* 0x000fe20000010000 */
[----:B------:R-:W-:-:S02]  /*6610*/  F2FP.BF16.F32.PACK_AB R14, R31, R29 ;  /* 0x0000001d1f0e723e */ /* 0x000fc400000010ff */
[----:B------:R-:W-:Y:S02]  /*6620*/  F2FP.BF16.F32.PACK_AB R23, R34, R32 ;  /* 0x000000202217723e */ /* 0x000fe400000010ff */
[----:B------:R-:W-:Y:S02]  /*6630*/  F2FP.BF16.F32.PACK_AB R15, R35, R33 ;  /* 0x00000021230f723e */ /* 0x000fe400000010ff */
[----:B0-----:R-:W-:-:S04]  /*6640*/  LEA R37, P1, R121, UR12, 0x1 ;  /* 0x0000000c79257c11 */ /* 0x001fc8000f8208ff */
[----:B------:R-:W-:Y:S02]  /*6650*/  LEA.HI.X.SX32 R121, R121, UR13, 0x1, P1 ;  /* 0x0000000d79797c11 */ /* 0x000fe400088f0eff */
[-C--:B------:R-:W-:Y:S02]  /*6660*/  LEA R2, P1, R94, R37.reuse, 0x1 ;  /* 0x000000255e027211 */ /* 0x080fe400078208ff */
[----:B------:R-:W-:Y:S02]  /*6670*/  LEA R18, P5, R96, R37, 0x1 ;  /* 0x0000002560127211 */ /* 0x000fe400078a08ff */
[-C--:B------:R-:W-:Y:S01]  /*6680*/  LEA.HI.X.SX32 R3, R94, R121.reuse, 0x1, P1 ;  /* 0x000000795e037211 */ /* 0x080fe200008f0eff */
[----:B------:R-:W0:Y:S01]  /*6690*/  LDS.128 R8, [R117] ;  /* 0x0000000075087984 */ /* 0x000e220000000c00 */
[C---:B------:R-:W-:Y:S01]  /*66a0*/  ISETP.LT.AND P1, PT, R95.reuse, UR15, !P0 ;  /* 0x0000000f5f007c0c */ /* 0x040fe2000c721270 */
[----:B------:R-:W-:Y:S01]  /*66b0*/  IMAD R95, R95, UR5, RZ ;  /* 0x000000055f5f7c24 */ /* 0x000fe2000f8e02ff */
[----:B------:R-:W-:Y:S01]  /*66c0*/  LEA.HI.X.SX32 R19, R96, R121, 0x1, P5 ;  /* 0x0000007960137211 */ /* 0x000fe200028f0eff */
[----:B------:R-:W-:Y:S01]  /*66d0*/  LDS.128 R4, [R117+0x2000] ;  /* 0x0020000075047984 */ /* 0x000fe20000000c00 */
[----:B------:R-:W-:Y:S06]  /*66e0*/  BAR.SYNC.DEFER_BLOCKING 0x0 ;  /* 0x0000000000007b1d */ /* 0x000fec0000010000 */
[----:B------:R-:W-:Y:S04]  /*66f0*/  STS.128 [R0], R20 ;  /* 0x0000001400007388 */ /* 0x000fe80000000c00 */
[----:B------:R0:W-:Y:S01]  /*6700*/  STS.128 [R0+0x1000], R12 ;  /* 0x0010000c00007388 */ /* 0x0001e20000000c00 */
[----:B------:R-:W-:Y:S01]  /*6710*/  BAR.SYNC.DEFER_BLOCKING 0x0 ;  /* 0x0000000000007b1d */ /* 0x000fe20000010000 */
[----:B0-----:R-:W-:-:S05]  /*6720*/  PRMT R0, R9, 0x7632, R0 ;  /* 0x0000763209007816 */ /* 0x001fca0000000000 */
[----:B------:R0:W-:Y:S01]  /*6730*/  @P2 STG.E.U16 desc[UR20][R2.64], R8 ;  /* 0x0000000802002986 */ /* 0x0001e2000c101514 */
[----:B------:R-:W-:-:S03]  /*6740*/  LEA R16, P2, R95, R37, 0x1 ;  /* 0x000000255f107211 */ /* 0x000fc600078408ff */
[----:B------:R-:W1:Y:S01]  /*6750*/  LDS.128 R12, [R117] ;  /* 0x00000000750c7984 */ /* 0x000e620000000c00 */
[----:B------:R-:W-:Y:S02]  /*6760*/  LEA.HI.X.SX32 R17, R95, R121, 0x1, P2 ;  /* 0x000000795f117211 */ /* 0x000fe400010f0eff */
[C---:B------:R-:W-:Y:S01]  /*6770*/  ISETP.LT.AND P2, PT, R98.reuse, UR15, !P0 ;  /* 0x0000000f62007c0c */ /* 0x040fe2000c741270 */
[----:B------:R-:W-:Y:S01]  /*6780*/  IMAD R98, R98, UR5, RZ ;  /* 0x0000000562627c24 */ /* 0x000fe2000f8e02ff */
[----:B0-----:R-:W-:-:S04]  /*6790*/  PRMT R3, R8, 0x7632, R3 ;  /* 0x0000763208037816 */ /* 0x001fc80000000003 */
[CC--:B------:R-:W-:Y:S01]  /*67a0*/  LEA R20, P5, R98.reuse, R37.reuse, 0x1 ;  /* 0x0000002562147211 */ /* 0x0c0fe200078a08ff */
[----:B------:R0:W-:Y:S01]  /*67b0*/  @P1 STG.E.U16 desc[UR20][R16.64], R3 ;  /* 0x0000000310001986 */ /* 0x0001e2000c101514 */
[----:B------:R-:W-:Y:S02]  /*67c0*/  LEA R2, P1, R97, R37, 0x1 ;  /* 0x0000002561027211 */ /* 0x000fe400078208ff */
[-C--:B------:R-:W-:Y:S01]  /*67d0*/  LEA.HI.X.SX32 R21, R98, R121.reuse, 0x1, P5 ;  /* 0x0000007962157211 */ /* 0x080fe200028f0eff */
[----:B------:R-:W-:Y:S01]  /*67e0*/  @P4 STG.E.U16 desc[UR20][R18.64], R9 ;  /* 0x0000000912004986 */ /* 0x000fe2000c101514 */
[C---:B------:R-:W-:Y:S01]  /*67f0*/  ISETP.LT.AND P4, PT, R101.reuse, UR15, !P0 ;  /* 0x0000000f65007c0c */ /* 0x040fe2000c781270 */
[----:B------:R-:W-:Y:S01]  /*6800*/  IMAD R101, R101, UR5, RZ ;  /* 0x0000000565657c24 */ /* 0x000fe2000f8e02ff */
[----:B0-----:R-:W-:-:S05]  /*6810*/  LEA.HI.X.SX32 R3, R97, R121, 0x1, P1 ;  /* 0x0000007961037211 */ /* 0x001fca00008f0eff */
[----:B------:R0:W-:Y:S01]  /*6820*/  @P3 STG.E.U16 desc[UR20][R2.64], R0 ;  /* 0x0000000002003986 */ /* 0x0001e2000c101514 */
[C---:B------:R-:W-:Y:S01]  /*6830*/  ISETP.LT.AND P3, PT, R99.reuse, UR15, !P0 ;  /* 0x0000000f63007c0c */ /* 0x040fe2000c761270 */
[----:B------:R-:W-:Y:S02]  /*6840*/  IMAD R99, R99, UR5, RZ ;  /* 0x0000000563637c24 */ /* 0x000fe4000f8e02ff */
[----:B------:R-:W-:Y:S01]  /*6850*/  @P2 STG.E.U16 desc[UR20][R20.64], R10 ;  /* 0x0000000a14002986 */ /* 0x000fe2000c101514 */
[C---:B------:R-:W-:Y:S01]  /*6860*/  ISETP.LT.AND P2, PT, R100.reuse, UR15, !P0 ;  /* 0x0000000f64007c0c */ /* 0x040fe2000c741270 */
[----:B------:R-:W-:Y:S01]  /*6870*/  IMAD R100, R100, UR5, RZ ;  /* 0x0000000564647c24 */ /* 0x000fe2000f8e02ff */
[----:B------:R-:W-:-:S04]  /*6880*/  LEA R16, P1, R99, R37, 0x1 ;  /* 0x0000002563107211 */ /* 0x000fc800078208ff */
[----:B------:R-:W-:Y:S02]  /*6890*/  LEA.HI.X.SX32 R17, R99, R121, 0x1, P1 ;  /* 0x0000007963117211 */ /* 0x000fe400008f0eff */
[----:B0-----:R-:W-:Y:S02]  /*68a0*/  PRMT R3, R10, 0x7632, R3 ;  /* 0x000076320a037816 */ /* 0x001fe40000000003 */
[-C--:B------:R-:W-:Y:S02]  /*68b0*/  LEA R8, P5, R100, R37.reuse, 0x1 ;  /* 0x0000002564087211 */ /* 0x080fe400078a08ff */
[C---:B------:R-:W-:Y:S01]  /*68c0*/  ISETP.LT.AND P1, PT, R102.reuse, UR15, !P0 ;  /* 0x0000000f66007c0c */ /* 0x040fe2000c721270 */
[----:B------:R-:W-:Y:S01]  /*68d0*/  IMAD R102, R102, UR5, RZ ;  /* 0x0000000566667c24 */ /* 0x000fe2000f8e02ff */
[----:B------:R-:W-:Y:S01]  /*68e0*/  LEA R2, P6, R101, R37, 0x1 ;  /* 0x0000002565027211 */ /* 0x000fe200078c08ff */
[----:B------:R0:W-:Y:S01]  /*68f0*/  @P3 STG.E.U16 desc[UR20][R16.64], R3 ;  /* 0x0000000310003986 */ /* 0x0001e2000c101514 */
[----:B------:R-:W-:-:S02]  /*6900*/  LEA.HI.X.SX32 R9, R100, R121, 0x1, P5 ;  /* 0x0000007964097211 */ /* 0x000fc400028f0eff */
[----:B------:R-:W-:Y:S02]  /*6910*/  PRMT R0, R11, 0x7632, R0 ;  /* 0x000076320b007816 */ /* 0x000fe40000000000 */
[C---:B------:R-:W-:Y:S01]  /*6920*/  LEA R18, P3, R102.reuse, R37, 0x1 ;  /* 0x0000002566127211 */ /* 0x040fe200078608ff */
[----:B------:R2:W-:Y:S01]  /*6930*/  @P2 STG.E.U16 desc[UR20][R8.64], R11 ;  /* 0x0000000b08002986 */ /* 0x0005e2000c101514 */
[C---:B------:R-:W-:Y:S01]  /*6940*/  ISETP.LT.AND P2, PT, R105.reuse, UR15, !P0 ;  /* 0x0000000f69007c0c */ /* 0x040fe2000c741270 */
[----:B------:R-:W-:Y:S01]  /*6950*/  IMAD R105, R105, UR5, RZ ;  /* 0x0000000569697c24 */ /* 0x000fe2000f8e02ff */
[-C--:B------:R-:W-:Y:S02]  /*6960*/  LEA.HI.X.SX32 R19, R102, R121.reuse, 0x1, P3 ;  /* 0x0000007966137211 */ /* 0x080fe400018f0eff */
[C---:B------:R-:W-:Y:S01]  /*6970*/  ISETP.LT.AND P3, PT, R104.reuse, UR15, !P0 ;  /* 0x0000000f68007c0c */ /* 0x040fe2000c761270 */
[----:B------:R-:W-:Y:S01]  /*6980*/  IMAD R104, R104, UR5, RZ ;  /* 0x0000000568687c24 */ /* 0x000fe2000f8e02ff */
[----:B0-----:R-:W-:-:S02]  /*6990*/  LEA.HI.X.SX32 R3, R101, R121, 0x1, P6 ;  /* 0x0000007965037211 */ /* 0x001fc400030f0eff */
[C---:B------:R-:W-:Y:S01]  /*69a0*/  ISETP.LT.AND P5, PT, R106.reuse, UR15, !P0 ;  /* 0x0000000f6a007c0c */ /* 0x040fe2000c7a1270 */
[----:B------:R-:W-:Y:S02]  /*69b0*/  IMAD R106, R106, UR5, RZ ;  /* 0x000000056a6a7c24 */ /* 0x000fe4000f8e02ff */
[----:B------:R0:W-:Y:S01]  /*69c0*/  @P4 STG.E.U16 desc[UR20][R2.64], R0 ;  /* 0x0000000002004986 */ /* 0x0001e2000c101514 */
[C---:B------:R-:W-:Y:S01]  /*69d0*/  ISETP.LT.AND P4, PT, R103.reuse, UR15, !P0 ;  /* 0x0000000f67007c0c */ /* 0x040fe2000c781270 */
[----:B------:R-:W-:Y:S01]  /*69e0*/  IMAD R103, R103, UR5, RZ ;  /* 0x0000000567677c24 */ /* 0x000fe2000f8e02ff */
[-C--:B--2---:R-:W-:Y:S01]  /*69f0*/  LEA R8, P6, R104, R37.reuse, 0x1 ;  /* 0x0000002568087211 */ /* 0x084fe200078c08ff */
[----:B-1----:R-:W-:Y:S03]  /*6a00*/  @P1 STG.E.U16 desc[UR20][R18.64], R12 ;  /* 0x0000000c12001986 */ /* 0x002fe6000c101514 */
[----:B------:R-:W-:-:S02]  /*6a10*/  LEA R16, P1, R103, R37, 0x1 ;  /* 0x0000002567107211 */ /* 0x000fc400078208ff */
[-C--:B------:R-:W-:Y:S02]  /*6a20*/  LEA.HI.X.SX32 R9, R104, R121.reuse, 0x1, P6 ;  /* 0x0000007968097211 */ /* 0x080fe400030f0eff */
[----:B------:R-:W-:Y:S02]  /*6a30*/  LEA.HI.X.SX32 R17, R103, R121, 0x1, P1 ;  /* 0x0000007967117211 */ /* 0x000fe400008f0eff */
[----:B0-----:R-:W-:Y:S02]  /*6a40*/  PRMT R3, R12, 0x7632, R3 ;  /* 0x000076320c037816 */ /* 0x001fe40000000003 */
[-C--:B------:R-:W-:Y:S02]  /*6a50*/  LEA R2, P1, R105, R37.reuse, 0x1 ;  /* 0x0000002569027211 */ /* 0x080fe400078208ff */
[----:B------:R-:W-:Y:S01]  /*6a60*/  PRMT R0, R13, 0x7632, R0 ;  /* 0x000076320d007816 */ /* 0x000fe20000000000 */
[----:B------:R0:W-:Y:S01]  /*6a70*/  @P4 STG.E.U16 desc[UR20][R16.64], R3 ;  /* 0x0000000310004986 */ /* 0x0001e2000c101514 */
[----:B------:R-:W-:-:S03]  /*6a80*/  LEA R10, P4, R106, R37, 0x1 ;  /* 0x000000256a0a7211 */ /* 0x000fc600078808ff */
[----:B------:R1:W-:Y:S01]  /*6a90*/  @P3 STG.E.U16 desc[UR20][R8.64], R13 ;  /* 0x0000000d08003986 */ /* 0x0003e2000c101514 */
[-C--:B------:R-:W-:Y:S02]  /*6aa0*/  LEA.HI.X.SX32 R11, R106, R121.reuse, 0x1, P4 ;  /* 0x000000796a0b7211 */ /* 0x080fe400020f0eff */
[C---:B------:R-:W-:Y:S01]  /*6ab0*/  ISETP.LT.AND P4, PT, R108.reuse, UR15, !P0 ;  /* 0x0000000f6c007c0c */ /* 0x040fe2000c781270 */
[----:B------:R-:W-:Y:S01]  /*6ac0*/  IMAD R108, R108, UR5, RZ ;  /* 0x000000056c6c7c24 */ /* 0x000fe2000f8e02ff */
[C---:B------:R-:W-:Y:S01]  /*6ad0*/  ISETP.LT.AND P3, PT, R109.reuse, UR15, !P0 ;  /* 0x0000000f6d007c0c */ /* 0x040fe2000c761270 */
[----:B------:R-:W-:Y:S01]  /*6ae0*/  IMAD R109, R109, UR5, RZ ;  /* 0x000000056d6d7c24 */ /* 0x000fe2000f8e02ff */
[----:B0-----:R-:W-:Y:S02]  /*6af0*/  LEA.HI.X.SX32 R3, R105, R121, 0x1, P1 ;  /* 0x0000007969037211 */ /* 0x001fe400008f0eff */
[C---:B------:R-:W-:Y:S01]  /*6b00*/  ISETP.LT.AND P1, PT, R107.reuse, UR15, !P0 ;  /* 0x0000000f6b007c0c */ /* 0x040fe2000c721270 */
[----:B------:R-:W-:Y:S01]  /*6b10*/  IMAD R107, R107, UR5, RZ ;  /* 0x000000056b6b7c24 */ /* 0x000fe2000f8e02ff */
[-C--:B-1----:R-:W-:Y:S01]  /*6b20*/  LEA R8, P6, R109, R37.reuse, 0x1 ;  /* 0x000000256d087211 */ /* 0x082fe200078c08ff */
[----:B------:R0:W-:Y:S03]  /*6b30*/  @P2 STG.E.U16 desc[UR20][R2.64], R0 ;  /* 0x0000000002002986 */ /* 0x0001e6000c101514 */
[----:B------:R-:W-:Y:S01]  /*6b40*/  LEA R16, P2, R107, R37, 0x1 ;  /* 0x000000256b107211 */ /* 0x000fe200078408ff */
[----:B------:R1:W-:Y:S01]  /*6b50*/  @P5 STG.E.U16 desc[UR20][R10.64], R14 ;  /* 0x0000000e0a005986 */ /* 0x0003e2000c101514 */
[----:B------:R-:W-:-:S02]  /*6b60*/  LEA.HI.X.SX32 R9, R109, R121, 0x1, P6 ;  /* 0x000000796d097211 */ /* 0x000fc400030f0eff */
[----:B------:R-:W-:Y:S02]  /*6b70*/  LEA.HI.X.SX32 R17, R107, R121, 0x1, P2 ;  /* 0x000000796b117211 */ /* 0x000fe400010f0eff */
[C---:B------:R-:W-:Y:S01]  /*6b80*/  ISETP.LT.AND P2, PT, R110.reuse, UR15, !P0 ;  /* 0x0000000f6e007c0c */ /* 0x040fe2000c741270 */
[----:B------:R-:W-:Y:S01]  /*6b90*/  IMAD R110, R110, UR5, RZ ;  /* 0x000000056e6e7c24 */ /* 0x000fe2000f8e02ff */
[----:B0-----:R-:W-:Y:S02]  /*6ba0*/  PRMT R3, R14, 0x7632, R3 ;  /* 0x000076320e037816 */ /* 0x001fe40000000003 */
[----:B------:R-:W-:Y:S02]  /*6bb0*/  LEA R2, P5, R108, R37, 0x1 ;  /* 0x000000256c027211 */ /* 0x000fe400078a08ff */
[----:B------:R-:W-:Y:S01]  /*6bc0*/  PRMT R0, R15, 0x7632, R0 ;  /* 0x000076320f007816 */ /* 0x000fe20000000000 */
[----:B------:R0:W-:Y:S01]  /*6bd0*/  @P1 STG.E.U16 desc[UR20][R16.64], R3 ;  /* 0x0000000310001986 */ /* 0x0001e2000c101514 */
[C---:B------:R-:W-:Y:S01]  /*6be0*/  ISETP.LT.AND P1, PT, R111.reuse, UR15, !P0 ;  /* 0x0000000f6f007c0c */ /* 0x040fe2000c721270 */
[----:B------:R-:W-:-:S02]  /*6bf0*/  IMAD R111, R111, UR5, RZ ;  /* 0x000000056f6f7c24 */ /* 0x000fc4000f8e02ff */
[----:B------:R-:W2:Y:S01]  /*6c00*/  LDS.128 R16, [R117+0x2000] ;  /* 0x0020000075107984 */ /* 0x000ea20000000c00 */
[----:B-1----:R-:W-:Y:S01]  /*6c10*/  IMAD R14, R124, UR5, RZ ;  /* 0x000000057c0e7c24 */ /* 0x002fe2000f8e02ff */
[----:B0-----:R-:W-:Y:S02]  /*6c20*/  LEA.HI.X.SX32 R3, R108, R121, 0x1, P5 ;  /* 0x000000796c037211 */ /* 0x001fe400028f0eff */
[----:B------:R-:W-:-:S03]  /*6c30*/  LEA R10, P5, R110, R37, 0x1 ;  /* 0x000000256e0a7211 */ /* 0x000fc600078a08ff */
[----:B------:R0:W-:Y:S01]  /*6c40*/  @P4 STG.E.U16 desc[UR20][R2.64], R15 ;  /* 0x0000000f02004986 */ /* 0x0001e2000c101514 */
[----:B------:R-:W-:Y:S02]  /*6c50*/  LEA.HI.X.SX32 R11, R110, R121, 0x1, P5 ;  /* 0x000000796e0b7211 */ /* 0x000fe400028f0eff */
[C---:B------:R-:W-:Y:S01]  /*6c60*/  ISETP.LT.AND P4, PT, R114.reuse, UR15, !P0 ;  /* 0x0000000f72007c0c */ /* 0x040fe2000c781270 */
[----:B------:R1:W-:Y:S01]  /*6c70*/  @P3 STG.E.U16 desc[UR20][R8.64], R0 ;  /* 0x0000000008003986 */ /* 0x0003e2000c101514 */
[C---:B------:R-:W-:Y:S01]  /*6c80*/  LEA R12, P3, R111.reuse, R37, 0x1 ;  /* 0x000000256f0c7211 */ /* 0x040fe200078608ff */
[----:B------:R-:W-:Y:S02]  /*6c90*/  IMAD R114, R114, UR5, RZ ;  /* 0x0000000572727c24 */ /* 0x000fe4000f8e02ff */
[----:B------:R3:W-:Y:S01]  /*6ca0*/  @P2 STG.E.U16 desc[UR20][R10.64], R4 ;  /* 0x000000040a002986 */ /* 0x0007e2000c101514 */
[----:B------:R-:W-:Y:S02]  /*6cb0*/  LEA.HI.X.SX32 R13, R111, R121, 0x1, P3 ;  /* 0x000000796f0d7211 */ /* 0x000fe400018f0eff */
[C---:B------:R-:W-:Y:S01]  /*6cc0*/  ISETP.LT.AND P3, PT, R112.reuse, UR15, !P0 ;  /* 0x0000000f70007c0c */ /* 0x040fe2000c761270 */
[----:B------:R-:W-:Y:S01]  /*6cd0*/  IMAD R112, R112, UR5, RZ ;  /* 0x0000000570707c24 */ /* 0x000fe2000f8e02ff */
[----:B0-----:R-:W-:-:S02]  /*6ce0*/  PRMT R3, R4, 0x7632, R3 ;  /* 0x0000763204037816 */ /* 0x001fc40000000003 */
[C---:B------:R-:W-:Y:S01]  /*6cf0*/  ISETP.LT.AND P2, PT, R113.reuse, UR15, !P0 ;  /* 0x0000000f71007c0c */ /* 0x040fe2000c741270 */
[----:B------:R-:W-:Y:S02]  /*6d00*/  IMAD R113, R113, UR5, RZ ;  /* 0x0000000571717c24 */ /* 0x000fe4000f8e02ff */
[----:B------:R0:W-:Y:S01]  /*6d10*/  @P1 STG.E.U16 desc[UR20][R12.64], R3 ;  /* 0x000000030c001986 */ /* 0x0001e2000c101514 */
[-C--:B------:R-:W-:Y:S01]  /*6d20*/  LEA R2, P1, R112, R37.reuse, 0x1 ;  /* 0x0000002570027211 */ /* 0x080fe200078208ff */
[----:B-1----:R-:W-:Y:S01]  /*6d30*/  IMAD R0, R166, UR5, RZ ;  /* 0x00000005a6007c24 */ /* 0x002fe2000f8e02ff */
[CC--:B------:R-:W-:Y:S02]  /*6d40*/  LEA R8, P5, R113.reuse, R37.reuse, 0x1 ;  /* 0x0000002571087211 */ /* 0x0c0fe400078a08ff */
[----:B---3--:R-:W-:Y:S02]  /*6d50*/  LEA R10, P6, R114, R37, 0x1 ;  /* 0x00000025720a7211 */ /* 0x008fe400078c08ff */
[----:B------:R-:W-:-:S02]  /*6d60*/  LEA.HI.X.SX32 R9, R113, R121, 0x1, P5 ;  /* 0x0000007971097211 */ /* 0x000fc400028f0eff */
[----:B------:R-:W-:Y:S02]  /*6d70*/  PRMT R4, R5, 0x7632, R4 ;  /* 0x0000763205047816 */ /* 0x000fe40000000004 */
[-C--:B------:R-:W-:Y:S02]  /*6d80*/  LEA.HI.X.SX32 R11, R114, R121.reuse, 0x1, P6 ;  /* 0x00000079720b7211 */ /* 0x080fe400030f0eff */
[----:B0-----:R-:W-:Y:S02]  /*6d90*/  LEA.HI.X.SX32 R3, R112, R121, 0x1, P1 ;  /* 0x0000007970037211 */ /* 0x001fe400008f0eff */
[C---:B------:R-:W-:Y:S01]  /*6da0*/  ISETP.LT.AND P1, PT, R115.reuse, UR15, !P0 ;  /* 0x0000000f73007c0c */ /* 0x040fe2000c721270 */
[----:B------:R-:W-:Y:S02]  /*6db0*/  IMAD R115, R115, UR5, RZ ;  /* 0x0000000573737c24 */ /* 0x000fe4000f8e02ff */
[----:B------:R0:W-:Y:S03]  /*6dc0*/  @P3 STG.E.U16 desc[UR20][R2.64], R5 ;  /* 0x0000000502003986 */ /* 0x0001e6000c101514 */
[C---:B------:R-:W-:Y:S01]  /*6dd0*/  LEA R12, P3, R115.reuse, R37, 0x1 ;  /* 0x00000025730c7211 */ /* 0x040fe200078608ff */
[----:B------:R1:W-:Y:S01]  /*6de0*/  @P2 STG.E.U16 desc[UR20][R8.64], R4 ;  /* 0x0000000408002986 */ /* 0x0003e2000c101514 */
[C---:B------:R-:W-:Y:S01]  /*6df0*/  ISETP.LT.AND P2, PT, R116.reuse, UR15, !P0 ;  /* 0x0000000f74007c0c */ /* 0x040fe2000c741270 */
[----:B------:R-:W-:Y:S01]  /*6e00*/  IMAD R116, R116, UR5, RZ ;  /* 0x0000000574747c24 */ /* 0x000fe2000f8e02ff */
[----:B------:R-:W-:Y:S01]  /*6e10*/  LEA.HI.X.SX32 R13, R115, R121, 0x1, P3 ;  /* 0x00000079730d7211 */ /* 0x000fe200018f0eff */
[----:B------:R3:W-:Y:S01]  /*6e20*/  @P4 STG.E.U16 desc[UR20][R10.64], R6 ;  /* 0x000000060a004986 */ /* 0x0007e2000c101514 */
[C---:B------:R-:W-:Y:S01]  /*6e30*/  ISETP.LT.AND P4, PT, R118.reuse, UR15, !P0 ;  /* 0x0000000f76007c0c */ /* 0x040fe2000c781270 */
[----:B------:R-:W-:Y:S01]  /*6e40*/  IMAD R118, R118, UR5, RZ ;  /* 0x0000000576767c24 */ /* 0x000fe2000f8e02ff */
[C---:B------:R-:W-:Y:S01]  /*6e50*/  ISETP.LT.AND P3, PT, R119.reuse, UR15, !P0 ;  /* 0x0000000f77007c0c */ /* 0x040fe2000c761270 */
[----:B------:R-:W-:Y:S01]  /*6e60*/  IMAD R119, R119, UR5, RZ ;  /* 0x0000000577777c24 */ /* 0x000fe2000f8e02ff */
[----:B0-----:R-:W-:-:S02]  /*6e70*/  PRMT R3, R6, 0x7632, R3 ;  /* 0x0000763206037816 */ /* 0x001fc40000000003 */
[-C--:B------:R-:W-:Y:S02]  /*6e80*/  LEA R2, P6, R116, R37.reuse, 0x1 ;  /* 0x0000002574027211 */ /* 0x080fe400078c08ff */
[----:B-1----:R-:W-:Y:S01]  /*6e90*/  LEA R4, P5, R118, R37, 0x1 ;  /* 0x0000002576047211 */ /* 0x002fe200078a08ff */
[----:B------:R0:W-:Y:S01]  /*6ea0*/  @P1 STG.E.U16 desc[UR20][R12.64], R3 ;  /* 0x000000030c001986 */ /* 0x0001e2000c101514 */
[----:B------:R-:W-:Y:S02]  /*6eb0*/  ISETP.LT.AND P1, PT, R166, UR15, !P0 ;  /* 0x0000000fa6007c0c */ /* 0x000fe4000c721270 */
[----:B------:R-:W-:Y:S02]  /*6ec0*/  LEA.HI.X.SX32 R5, R118, R121, 0x1, P5 ;  /* 0x0000007976057211 */ /* 0x000fe400028f0eff */
[----:B---3--:R-:W-:Y:S02]  /*6ed0*/  PRMT R6, R7, 0x7632, R6 ;  /* 0x0000763207067816 */ /* 0x008fe40000000006 */
[----:B------:R-:W-:-:S04]  /*6ee0*/  LEA R10, P5, R0, R37, 0x1 ;  /* 0x00000025000a7211 */ /* 0x000fc800078a08ff */
[-C--:B------:R-:W-:Y:S01]  /*6ef0*/  LEA.HI.X.SX32 R11, R0, R121.reuse, 0x1, P5 ;  /* 0x00000079000b7211 */ /* 0x080fe200028f0eff */
[----:B0-----:R-:W-:Y:S01]  /*6f00*/  IMAD R13, R170, UR5, RZ ;  /* 0x00000005aa0d7c24 */ /* 0x001fe2000f8e02ff */
[----:B------:R-:W-:Y:S01]  /*6f10*/  LEA.HI.X.SX32 R3, R116, R121, 0x1, P6 ;  /* 0x0000007974037211 */ /* 0x000fe200030f0eff */
[----:B------:R-:W-:Y:S01]  /*6f20*/  IMAD R0, R168, UR5, RZ ;  /* 0x00000005a8007c24 */ /* 0x000fe2000f8e02ff */
[C---:B------:R-:W-:Y:S02]  /*6f30*/  LEA R8, P6, R119.reuse, R37, 0x1 ;  /* 0x0000002577087211 */ /* 0x040fe400078c08ff */
[C---:B------:R-:W-:Y:S01]  /*6f40*/  ISETP.LT.AND P5, PT, R120.reuse, UR15, !P0 ;  /* 0x0000000f78007c0c */ /* 0x040fe2000c7a1270 */
[----:B------:R0:W-:Y:S01]  /*6f50*/  @P2 STG.E.U16 desc[UR20][R2.64], R7 ;  /* 0x0000000702002986 */ /* 0x0001e2000c101514 */
[----:B------:R-:W-:Y:S01]  /*6f60*/  LEA.HI.X.SX32 R9, R119, R121, 0x1, P6 ;  /* 0x0000007977097211 */ /* 0x000fe200030f0eff */
[----:B------:R-:W-:Y:S02]  /*6f70*/  IMAD R120, R120, UR5, RZ ;  /* 0x0000000578787c24 */ /* 0x000fe4000f8e02ff */
[----:B------:R1:W-:Y:S01]  /*6f80*/  @P4 STG.E.U16 desc[UR20][R4.64], R6 ;  /* 0x0000000604004986 */ /* 0x0003e2000c101514 */
[C---:B------:R-:W-:Y:S01]  /*6f90*/  ISETP.LT.AND P4, PT, R122.reuse, UR15, !P0 ;  /* 0x0000000f7a007c0c */ /* 0x040fe2000c781270 */
[----:B------:R-:W-:-:S02]  /*6fa0*/  IMAD R122, R122, UR5, RZ ;  /* 0x000000057a7a7c24 */ /* 0x000fc4000f8e02ff */
[----:B--2---:R2:W-:Y:S01]  /*6fb0*/  @P3 STG.E.U16 desc[UR20][R8.64], R16 ;  /* 0x0000001008003986 */ /* 0x0045e2000c101514 */
[C---:B------:R-:W-:Y:S01]  /*6fc0*/  ISETP.LT.AND P3, PT, R123.reuse, UR15, !P0 ;  /* 0x0000000f7b007c0c */ /* 0x040fe2000c761270 */
[----:B------:R-:W-:Y:S01]  /*6fd0*/  IMAD R123, R123, UR5, RZ ;  /* 0x000000057b7b7c24 */ /* 0x000fe2000f8e02ff */
[-C--:B0-----:R-:W-:Y:S02]  /*6fe0*/  LEA R2, P6, R120, R37.reuse, 0x1 ;  /* 0x0000002578027211 */ /* 0x081fe400078c08ff */
[----:B-1----:R-:W-:Y:S02]  /*6ff0*/  PRMT R5, R16, 0x7632, R5 ;  /* 0x0000763210057816 */ /* 0x002fe40000000005 */
[----:B------:R-:W-:Y:S02]  /*7000*/  LEA R6, P2, R123, R37, 0x1 ;  /* 0x000000257b067211 */ /* 0x000fe400078408ff */
[----:B------:R-:W-:Y:S01]  /*7010*/  LEA.HI.X.SX32 R3, R120, R121, 0x1, P6 ;  /* 0x0000007978037211 */ /* 0x000fe200030f0eff */
[----:B------:R0:W-:Y:S01]  /*7020*/  @P1 STG.E.U16 desc[UR20][R10.64], R5 ;  /* 0x000000050a001986 */ /* 0x0001e2000c101514 */
[----:B------:R-:W-:-:S02]  /*7030*/  LEA R4, P1, R122, R37, 0x1 ;  /* 0x000000257a047211 */ /* 0x000fc400078208ff */
[----:B--2---:R-:W-:Y:S01]  /*7040*/  LEA R8, P6, R0, R37, 0x1 ;  /* 0x0000002500087211 */ /* 0x004fe200078c08ff */
[----:B------:R1:W-:Y:S01]  /*7050*/  @P5 STG.E.U16 desc[UR20][R2.64], R17 ;  /* 0x0000001102005986 */ /* 0x0003e2000c101514 */
[-C--:B------:R-:W-:Y:S02]  /*7060*/  LEA.HI.X.SX32 R7, R123, R121.reuse, 0x1, P2 ;  /* 0x000000797b077211 */ /* 0x080fe400010f0eff */
[----:B------:R-:W-:Y:S02]  /*7070*/  ISETP.LT.AND P2, PT, R168, UR15, !P0 ;  /* 0x0000000fa8007c0c */ /* 0x000fe4000c741270 */
[-C--:B------:R-:W-:Y:S02]  /*7080*/  LEA.HI.X.SX32 R9, R0, R121.reuse, 0x1, P6 ;  /* 0x0000007900097211 */ /* 0x080fe400030f0eff */
[----:B------:R-:W-:Y:S02]  /*7090*/  PRMT R0, R17, 0x7632, R0 ;  /* 0x0000763211007816 */ /* 0x000fe40000000000 */
[----:B0-----:R-:W-:-:S02]  /*70a0*/  LEA.HI.X.SX32 R5, R122, R121, 0x1, P1 ;  /* 0x000000797a057211 */ /* 0x001fc400008f0eff */
[CC--:B------:R-:W-:Y:S02]  /*70b0*/  LEA R10, P1, R13.reuse, R37.reuse, 0x1 ;  /* 0x000000250d0a7211 */ /* 0x0c0fe400078208ff */
[----:B------:R-:W-:Y:S01]  /*70c0*/  LEA R12, P6, R14, R37, 0x1 ;  /* 0x000000250e0c7211 */ /* 0x000fe200078c08ff */
[----:B------:R0:W-:Y:S01]  /*70d0*/  @P4 STG.E.U16 desc[UR20][R4.64], R0 ;  /* 0x0000000004004986 */ /* 0x0001e2000c101514 */
[----:B------:R-:W-:Y:S02]  /*70e0*/  LEA.HI.X.SX32 R11, R13, R121, 0x1, P1 ;  /* 0x000000790d0b7211 */ /* 0x000fe400008f0eff */
[----:B------:R-:W-:Y:S01]  /*70f0*/  ISETP.LT.AND P1, PT, R170, UR15, !P0 ;  /* 0x0000000faa007c0c */ /* 0x000fe2000c721270 */
[----:B------:R2:W-:Y:S01]  /*7100*/  @P3 STG.E.U16 desc[UR20][R6.64], R18 ;  /* 0x0000001206003986 */ /* 0x0005e2000c101514 */
[----:B------:R-:W-:Y:S02]  /*7110*/  ISETP.LT.AND P0, PT, R124, UR15, !P0 ;  /* 0x0000000f7c007c0c */ /* 0x000fe4000c701270 */
[----:B-1----:R-:W-:-:S02]  /*7120*/  PRMT R3, R18, 0x7632, R3 ;  /* 0x0000763212037816 */ /* 0x002fc40000000003 */
[----:B------:R-:W-:Y:S02]  /*7130*/  LEA.HI.X.SX32 R13, R14, R121, 0x1, P6 ;  /* 0x000000790e0d7211 */ /* 0x000fe400030f0eff */
[----:B0-----:R-:W-:Y:S01]  /*7140*/  PRMT R5, R19, 0x7632, R5 ;  /* 0x0000763213057816 */ /* 0x001fe20000000005 */
[----:B------:R2:W-:Y:S04]  /*7150*/  @P2 STG.E.U16 desc[UR20][R8.64], R3 ;  /* 0x0000000308002986 */ /* 0x0005e8000c101514 */
[----:B------:R2:W-:Y:S04]  /*7160*/  @P1 STG.E.U16 desc[UR20][R10.64], R19 ;  /* 0x000000130a001986 */ /* 0x0005e8000c101514 */
[----:B------:R2:W-:Y:S01]  /*7170*/  @P0 STG.E.U16 desc[UR20][R12.64], R5 ;  /* 0x000000050c000986 */ /* 0x0005e2000c101514 */
[----:B------:R-:W-:Y:S06]  /*7180*/  BAR.SYNC.DEFER_BLOCKING 0x0 ;  /* 0x0000000000007b1d */ /* 0x000fec0000010000 */
[----:B------:R-:W-:Y:S05]  /*7190*/  BRA.U UP0, `(.L_x_13) ;  /* 0x0000000100a07547 */ /* 0x000fea000b800000 */
[----:B------:R-:W0:Y:S01]  /*71a0*/  S2UR UR5, SR_CgaCtaId ;  /* 0x00000000000579c3 */ /* 0x000e220000008800 */
[----:B------:R-:W-:Y:S01]  /*71b0*/  NOP ;  /* 0x0000000000007918 */ /* 0x000fe20000000000 */
[----:B------:R-:W-:Y:S01]  /*71c0*/  UMOV UR4, 0x50 ;  /* 0x0000005000047882 */ /* 0x000fe20000000000 */
[----:B------:R-:W-:Y:S02]  /*71d0*/  IMAD.U32 R0, RZ, RZ, UR8 ;  /* 0x00000008ff007e24 */ /* 0x000fe4000f8e00ff */
[----:B--2---:R-:W-:Y:S02]  /*71e0*/  IMAD.MOV.U32 R3, RZ, RZ, 0x3 ;  /* 0x00000003ff037424 */ /* 0x004fe400078e00ff */
[----:B------:R-:W-:Y:S01]  /*71f0*/  IMAD.MOV.U32 R7, RZ, RZ, 0x1 ;  /* 0x00000001ff077424 */ /* 0x000fe200078e00ff */
[----:B------:R-:W-:-:S04]  /*7200*/  LOP3.LUT R0, R0, 0xffff, RZ, 0xc0, !PT ;  /* 0x0000ffff00007812 */ /* 0x000fc800078ec0ff */
[----:B------:R-:W-:-:S05]  /*7210*/  SHF.R.U32.HI R0, RZ, 0x5, R0 ;  /* 0x00000005ff007819 */ /* 0x000fca0000011600 */
[----:B------:R-:W-:Y:S01]  /*7220*/  VIADD R2, R0, 0x10 ;  /* 0x0000001000027836 */ /* 0x000fe20000000000 */
[----:B------:R-:W-:Y:S01]  /*7230*/  SHF.L.U32 R0, R3, R0, RZ ;  /* 0x0000000003007219 */ /* 0x000fe200000006ff */
[----:B0-----:R-:W-:-:S03]  /*7240*/  ULEA UR6, UR5, UR4, 0x18 ;  /* 0x0000000405067291 */ /* 0x001fc6000f8ec0ff */
[----:B------:R-:W-:-:S04]  /*7250*/  SHF.L.U32 R3, R7, R2, RZ ;  /* 0x0000000207037219 */ /* 0x000fc800000006ff */
[----:B------:R-:W-:Y:S02]  /*7260*/  LOP3.LUT R0, R3, R0, RZ, 0xfc, !PT ;  /* 0x0000000003007212 */ /* 0x000fe400078efcff */
[----:B------:R-:W0:Y:S02]  /*7270*/  LDS R5, [UR6] ;  /* 0x00000006ff057984 */ /* 0x000e240008000800 */
[C---:B------:R-:W-:Y:S02]  /*7280*/  LOP3.LUT R2, R0.reuse, 0xffff, RZ, 0xc0, !PT ;  /* 0x0000ffff00027812 */ /* 0x040fe400078ec0ff */
[----:B0-----:R-:W-:-:S04]  /*7290*/  LOP3.LUT R3, R0, 0xffff, R5, 0x80, !PT ;  /* 0x0000ffff00037812 */ /* 0x001fc800078e8005 */
[----:B------:R-:W-:-:S13]  /*72a0*/  ISETP.NE.AND P0, PT, R3, R2, PT ;  /* 0x000000020300720c */ /* 0x000fda0003f05270 */
[----:B------:R-:W-:Y:S05]  /*72b0*/  @P0 BRA `(.L_x_14) ;  /* 0x0000000000500947 */ /* 0x000fea0003800000 */
[----:B------:R-:W-:Y:S02]  /*72c0*/  SHF.R.U32.HI R5, RZ, 0x10, R5 ;  /* 0x00000010ff057819 */ /* 0x000fe40000011605 */
[----:B------:R-:W-:-:S04]  /*72d0*/  SHF.R.U32.HI R2, RZ, 0x10, R0 ;  /* 0x00000010ff027819 */ /* 0x000fc80000011600 */
[----:B------:R-:W-:-:S04]  /*72e0*/  LOP3.LUT R5, R5, R2, RZ, 0xc0, !PT ;  /* 0x0000000205057212 */ /* 0x000fc800078ec0ff */
[----:B------:R-:W-:-:S13]  /*72f0*/  ISETP.NE.AND P0, PT, R5, R2, PT ;  /* 0x000000020500720c */ /* 0x000fda0003f05270 */
[----:B------:R-:W-:Y:S05]  /*7300*/  @P0 BRA `(.L_x_15) ;  /* 0x0000000000300947 */ /* 0x000fea0003800000 */
[----:B------:R-:W-:Y:S01]  /*7310*/  R2UR UR4, R0 ;  /* 0x00000000000472ca */ /* 0x000fe200000e0000 */
[----:B------:R-:W-:Y:S01]  /*7320*/  VOTEU.ANY UR5, UPT, PT ;  /* 0x0000000000057886 */ /* 0x000fe200038e0100 */
[----:B------:R-:W0:Y:S01]  /*7330*/  S2R R0, SR_LANEID ;  /* 0x0000000000007919 */ /* 0x000e220000000000 */
[----:B------:R-:W-:-:S10]  /*7340*/  UFLO.U32 UR5, UR5 ;  /* 0x00000005000572bd */ /* 0x000fd400080e0000 */
[----:B------:R-:W-:-:S06]  /*7350*/  ULOP3.LUT UR4, URZ, UR4, URZ, 0x33, !UPT ;  /* 0x00000004ff047292 */ /* 0x000fcc000f8e33ff */
[----:B------:R-:W-:-:S04]  /*7360*/  IMAD.U32 R2, RZ, RZ, UR4 ;  /* 0x00000004ff027e24 */ /* 0x000fc8000f8e00ff */
[----:B------:R-:W1:Y:S02]  /*7370*/  REDUX UR7, R2 ;  /* 0x00000000020773c4 */ /* 0x000e640000000000 */
[----:B------:R3:W-:Y:S01]  /*7380*/  UTCATOMSWS.AND URZ, UR4 ;  /* 0x0000000400ff79e3 */ /* 0x0007e20008000000 */
[----:B0-----:R-:W-:Y:S01]  /*7390*/  ISETP.EQ.U32.AND P0, PT, R0, UR5, PT ;  /* 0x0000000500007c0c */ /* 0x001fe2000bf02070 */
[----:B-1----:R-:W-:-:S12]  /*73a0*/  IMAD.U32 R0, RZ, RZ, UR7 ;  /* 0x00000007ff007e24 */ /* 0x002fd8000f8e00ff */
[----:B------:R3:W-:Y:S01]  /*73b0*/  @P0 ATOMS.AND RZ, [UR6], R0 ;  /* 0x00000000ffff098c */ /* 0x0007e2000a800006 */
[----:B------:R-:W-:Y:S05]  /*73c0*/  BRA `(.L_x_13) ;  /* 0x0000000000147947 */ /* 0x000fea0003800000 */
.L_x_15:
[----:B------:R-:W-:-:S07]  /*73d0*/  MOV R2, 0x73f0 ;  /* 0x000073f000027802 */ /* 0x000fce0000000f00 */
[----:B------:R-:W-:Y:S05]  /*73e0*/  CALL.REL.NOINC `($__internal_0_$__cuda_sm10x_tcgen05_guardrail_trap_col_being_dealloced_not_returned_by_alloc) ;  /* 0x00000000002c7944 */ /* 0x000fea0003c00000 */
[----:B------:R-:W-:Y:S05]  /*73f0*/  BRA `(.L_x_13) ;  /* 0x0000000000087947 */ /* 0x000fea0003800000 */
.L_x_14:
[----:B------:R-:W-:-:S07]  /*7400*/  MOV R2, 0x7420 ;  /* 0x0000742000027802 */ /* 0x000fce0000000f00 */
[----:B------:R-:W-:Y:S05]  /*7410*/  CALL.REL.NOINC `($__internal_2_$__cuda_sm10x_tcgen05_guardrail_trap_unallocated_columns_being_dealloced) ;  /* 0x0000000000387944 */ /* 0x000fea0003c00000 */
.L_x_13:
[----:B------:R-:W-:Y:S01]  /*7420*/  NOP ;  /* 0x0000000000007918 */ /* 0x000fe20000000000 */
[----:B---3--:R-:W-:Y:S05]  /*7430*/  EXIT ;  /* 0x000000000000794d */ /* 0x008fea0003800000 */
.L_x_8:
[----:B------:R-:W0:Y:S02]  /*7440*/  SYNCS.PHASECHK.TRANS64.TRYWAIT P2, [UR11], R162 ;  /* 0x000000a2ff0075a7 */ /* 0x000e24000804110b */
[----:B0-----:R-:W-:Y:S05]  /*7450*/  @!P2 BRA `(.L_x_8) ;  /* 0xfffffffc00f8a947 */ /* 0x001fea000383ffff */
[----:B------:R-:W-:Y:S05]  /*7460*/  BRA `(.L_x_16) ;  /* 0xffffffd800907947 */ /* 0x000fea000383ffff */
.L_x_12:
[----:B------:R-:W1:Y:S02]  /*7470*/  SYNCS.PHASECHK.TRANS64.TRYWAIT P0, [UR11], R2 ;  /* 0x00000002ff0075a7 */ /* 0x000e64000800110b */
[----:B-1----:R-:W-:Y:S05]  /*7480*/  @!P0 BRA `(.L_x_12) ;  /* 0xfffffffc00f88947 */ /* 0x002fea000383ffff */
[----:B------:R-:W-:Y:S05]  /*7490*/  BRA `(.L_x_11) ;  /* 0xffffffec00ac7947 */ /* 0x000fea000383ffff */
        .weak           $__internal_0_$__cuda_sm10x_tcgen05_guardrail_trap_col_being_dealloced_not_returned_by_alloc
        .type           $__internal_0_$__cuda_sm10x_tcgen05_guardrail_trap_col_being_dealloced_not_returned_by_alloc,@function
        .size           $__internal_0_$__cuda_sm10x_tcgen05_guardrail_trap_col_being_dealloced_not_returned_by_alloc,($__internal_1_$__cuda_sm10x_tcgen05_guardrail_trap_phase_invalid_during_alloc - $__internal_0_$__cuda_sm10x_tcgen05_guardrail_trap_col_being_dealloced_not_returned_by_alloc)
$__internal_0_$__cuda_sm10x_tcgen05_guardrail_trap_col_being_dealloced_not_returned_by_alloc:
[----:B------:R-:W-:Y:S05]  /*74a0*/  BPT.TRAP 0x1 ;  /* 0x000000040000795c */ /* 0x000fea0000300000 */
[----:B------:R-:W-:-:S04]  /*74b0*/  IMAD.MOV.U32 R3, RZ, RZ, 0x0 ;  /* 0x00000000ff037424 */ /* 0x000fc800078e00ff */
[----:B------:R-:W-:Y:S05]  /*74c0*/  RET.REL.NODEC R2 `(matmul_kernel) ;  /* 0xffffff8802cc7950 */ /* 0x000fea0003c3ffff */
        .weak           $__internal_1_$__cuda_sm10x_tcgen05_guardrail_trap_phase_invalid_during_alloc
        .type           $__internal_1_$__cuda_sm10x_tcgen05_guardrail_trap_phase_invalid_during_alloc,@function
        .size           $__internal_1_$__cuda_sm10x_tcgen05_guardrail_trap_phase_invalid_during_alloc,($__internal_2_$__cuda_sm10x_tcgen05_guardrail_trap_unallocated_columns_being_dealloced - $__internal_1_$__cuda_sm10x_tcgen05_guardrail_trap_phase_invalid_during_alloc)
$__internal_1_$__cuda_sm10x_tcgen05_guardrail_trap_phase_invalid_during_alloc:
[----:B------:R-:W-:Y:S05]  /*74d0*/  BPT.TRAP 0x1 ;  /* 0x000000040000795c */ /* 0x000fea0000300000 */
[----:B------:R-:W-:-:S04]  /*74e0*/  IMAD.MOV.U32 R3, RZ, RZ, 0x0 ;  /* 0x00000000ff037424 */ /* 0x000fc800078e00ff */
[----:B------:R-:W-:Y:S05]  /*74f0*/  RET.REL.NODEC R2 `(matmul_kernel) ;  /* 0xffffff8802c07950 */ /* 0x000fea0003c3ffff */
        .weak           $__internal_2_$__cuda_sm10x_tcgen05_guardrail_trap_unallocated_columns_being_dealloced
        .type           $__internal_2_$__cuda_sm10x_tcgen05_guardrail_trap_unallocated_columns_being_dealloced,@function
        .size           $__internal_2_$__cuda_sm10x_tcgen05_guardrail_trap_unallocated_columns_being_dealloced,(.L_x_20 - $__internal_2_$__cuda_sm10x_tcgen05_guardrail_trap_unallocated_columns_being_dealloced)
$__internal_2_$__cuda_sm10x_tcgen05_guardrail_trap_unallocated_columns_being_dealloced:
[----:B------:R-:W-:Y:S05]  /*7500*/  BPT.TRAP 0x1 ;  /* 0x000000040000795c */ /* 0x000fea0000300000 */
[----:B------:R-:W-:-:S04]  /*7510*/  IMAD.MOV.U32 R3, RZ, RZ, 0x0 ;  /* 0x00000000ff037424 */ /* 0x000fc800078e00ff */
[----:B------:R-:W-:Y:S05]  /*7520*/  RET.REL.NODEC R2 `(matmul_kernel) ;  /* 0xffffff8802b47950 */ /* 0x000fea0003c3ffff */
.L_x_17:
[----:B------:R-:W-:-:S00]  /*7530*/  BRA `(.L_x_17) ;  /* 0xfffffffc00fc7947 */ /* 0x000fc0000383ffff */
[----:B------:R-:W-:-:S00]  /*7540*/  NOP ;  /* 0x0000000000007918 */ /* 0x000fc00000000000 */
        /* <DEDUP_REMOVED lines=11> */
.L_x_20:


//--------------------- .nv.shared.matmul_kernel  --------------------------
	.section	.nv.shared.matmul_kernel,"aw",@nobits
	.sectionflags	@""
	.align	16
	.zero		1024


//--------------------- .nv.shared.reserved.0     --------------------------
	.section	.nv.shared.reserved.0,"aw",@nobits
	.align	8
	.weak		__nv_reservedSMEM_offset_0_alias
	.size		__nv_reservedSMEM_offset_0_alias, 0, 64
	.other		__nv_reservedSMEM_offset_0_alias,@"STO_CUDA_RESERVED_SHARED STV_DEFAULT"
__nv_reservedSMEM_offset_0_alias:
	.zero		0
.nv.shared.reserved.0:
	.zero		64
	.weak		__nv_reservedSMEM_allocation_phase
	.type		__nv_reservedSMEM_allocation_phase,@object
	.size		__nv_reservedSMEM_allocation_phase,(.L_0 - __nv_reservedSMEM_allocation_phase)
__nv_reservedSMEM_allocation_phase:
	.zero		1
.L_0:
	.zero		7
	.weak		__nv_reservedSMEM_devtool_atexit_pc
	.type		__nv_reservedSMEM_devtool_atexit_pc,@object
	.size		__nv_reservedSMEM_devtool_atexit_pc,(__nv_reservedSMEM_allocation_mask - __nv_reservedSMEM_devtool_atexit_pc)
__nv_reservedSMEM_devtool_atexit_pc:
	.zero		8
	.weak		__nv_reservedSMEM_allocation_mask
	.type		__nv_reservedSMEM_allocation_mask,@object
	.size		__nv_reservedSMEM_allocation_mask,(.L_2 - __nv_reservedSMEM_allocation_mask)
__nv_reservedSMEM_allocation_mask:
	.zero		4
.L_2:


//--------------------- .nv.constant0.matmul_kernel --------------------------
	.section	.nv.constant0.matmul_kernel,"a",@progbits
	.sectionflags	@""
	.align	4
.nv.constant0.matmul_kernel:
	.zero		976


//--------------------- SYMBOLS --------------------------

	.type		.nv.reservedSmem.offset0,@object
	.size		.nv.reservedSmem.offset0,0x4
	.type		.nv.reservedSmem.cap,@object
	.size		.nv.reservedSmem.cap,0x4
